//
// Generated by NVIDIA NVVM Compiler
//
// Compiler Build ID: CL-36424714
// Cuda compilation tools, release 13.0, V13.0.88
// Based on NVVM 20.0.0
//

.version 9.0
.target sm_100
.address_size 64

	// .globl	_Z18ar_forecast_kernelPfS_S_iii

.visible .entry _Z18ar_forecast_kernelPfS_S_iii(
	.param .u64 .ptr .align 1 _Z18ar_forecast_kernelPfS_S_iii_param_0,
	.param .u64 .ptr .align 1 _Z18ar_forecast_kernelPfS_S_iii_param_1,
	.param .u64 .ptr .align 1 _Z18ar_forecast_kernelPfS_S_iii_param_2,
	.param .u32 _Z18ar_forecast_kernelPfS_S_iii_param_3,
	.param .u32 _Z18ar_forecast_kernelPfS_S_iii_param_4,
	.param .u32 _Z18ar_forecast_kernelPfS_S_iii_param_5
)
{
	.local .align 4 .b8 	__local_depot0[20];
	.reg .b64 	%SP;
	.reg .b64 	%SPL;
	.reg .pred 	%p<31>;
	.reg .b32 	%r<96>;
	.reg .b32 	%f<156>;
	.reg .b64 	%rd<52>;

	mov.u64 	%SPL, __local_depot0;
	ld.param.u64 	%rd13, [_Z18ar_forecast_kernelPfS_S_iii_param_0];
	ld.param.u64 	%rd14, [_Z18ar_forecast_kernelPfS_S_iii_param_1];
	ld.param.u64 	%rd15, [_Z18ar_forecast_kernelPfS_S_iii_param_2];
	ld.param.u32 	%r49, [_Z18ar_forecast_kernelPfS_S_iii_param_3];
	ld.param.u32 	%r50, [_Z18ar_forecast_kernelPfS_S_iii_param_4];
	ld.param.u32 	%r51, [_Z18ar_forecast_kernelPfS_S_iii_param_5];
	cvta.to.global.u64 	%rd1, %rd13;
	cvta.to.global.u64 	%rd2, %rd14;
	cvta.to.global.u64 	%rd3, %rd15;
	add.u64 	%rd4, %SPL, 0;
	mov.u32 	%r52, %ctaid.x;
	mov.u32 	%r53, %ntid.x;
	mov.u32 	%r54, %tid.x;
	mad.lo.s32 	%r1, %r52, %r53, %r54;
	setp.gt.s32 	%p1, %r1, 0;
	@%p1 bra 	$L__BB0_44;
	setp.lt.s32 	%p2, %r49, 1;
	@%p2 bra 	$L__BB0_14;
	sub.s32 	%r56, %r51, %r49;
	mad.lo.s32 	%r2, %r51, %r1, %r56;
	and.b32  	%r3, %r49, 15;
	setp.lt.u32 	%p3, %r49, 16;
	mov.b32 	%r79, 0;
	@%p3 bra 	$L__BB0_5;
	and.b32  	%r79, %r49, 2147483632;
	mov.b32 	%r89, 0;
$L__BB0_4:
	.pragma "nounroll";
	add.s32 	%r58, %r2, %r89;
	mul.wide.s32 	%rd17, %r58, 4;
	add.s64 	%rd18, %rd1, %rd17;
	ld.global.f32 	%f23, [%rd18];
	mul.wide.u32 	%rd19, %r89, 4;
	add.s64 	%rd20, %rd4, %rd19;
	st.local.f32 	[%rd20], %f23;
	ld.global.f32 	%f24, [%rd18+4];
	st.local.f32 	[%rd20+4], %f24;
	ld.global.f32 	%f25, [%rd18+8];
	st.local.f32 	[%rd20+8], %f25;
	ld.global.f32 	%f26, [%rd18+12];
	st.local.f32 	[%rd20+12], %f26;
	ld.global.f32 	%f27, [%rd18+16];
	st.local.f32 	[%rd20+16], %f27;
	ld.global.f32 	%f28, [%rd18+20];
	st.local.f32 	[%rd20+20], %f28;
	ld.global.f32 	%f29, [%rd18+24];
	st.local.f32 	[%rd20+24], %f29;
	ld.global.f32 	%f30, [%rd18+28];
	st.local.f32 	[%rd20+28], %f30;
	ld.global.f32 	%f31, [%rd18+32];
	st.local.f32 	[%rd20+32], %f31;
	ld.global.f32 	%f32, [%rd18+36];
	st.local.f32 	[%rd20+36], %f32;
	ld.global.f32 	%f33, [%rd18+40];
	st.local.f32 	[%rd20+40], %f33;
	ld.global.f32 	%f34, [%rd18+44];
	st.local.f32 	[%rd20+44], %f34;
	ld.global.f32 	%f35, [%rd18+48];
	st.local.f32 	[%rd20+48], %f35;
	ld.global.f32 	%f36, [%rd18+52];
	st.local.f32 	[%rd20+52], %f36;
	ld.global.f32 	%f37, [%rd18+56];
	st.local.f32 	[%rd20+56], %f37;
	ld.global.f32 	%f38, [%rd18+60];
	st.local.f32 	[%rd20+60], %f38;
	add.s32 	%r89, %r89, 16;
	setp.eq.s32 	%p4, %r89, %r79;
	@%p4 bra 	$L__BB0_5;
	bra.uni 	$L__BB0_4;
$L__BB0_5:
	setp.eq.s32 	%p5, %r3, 0;
	@%p5 bra 	$L__BB0_14;
	and.b32  	%r6, %r49, 7;
	setp.lt.u32 	%p6, %r3, 8;
	@%p6 bra 	$L__BB0_8;
	add.s32 	%r59, %r2, %r79;
	mul.wide.s32 	%rd21, %r59, 4;
	add.s64 	%rd22, %rd1, %rd21;
	ld.global.f32 	%f39, [%rd22];
	mul.wide.u32 	%rd23, %r79, 4;
	add.s64 	%rd24, %rd4, %rd23;
	st.local.f32 	[%rd24], %f39;
	ld.global.f32 	%f40, [%rd22+4];
	st.local.f32 	[%rd24+4], %f40;
	ld.global.f32 	%f41, [%rd22+8];
	st.local.f32 	[%rd24+8], %f41;
	ld.global.f32 	%f42, [%rd22+12];
	st.local.f32 	[%rd24+12], %f42;
	ld.global.f32 	%f43, [%rd22+16];
	st.local.f32 	[%rd24+16], %f43;
	ld.global.f32 	%f44, [%rd22+20];
	st.local.f32 	[%rd24+20], %f44;
	ld.global.f32 	%f45, [%rd22+24];
	st.local.f32 	[%rd24+24], %f45;
	ld.global.f32 	%f46, [%rd22+28];
	st.local.f32 	[%rd24+28], %f46;
	add.s32 	%r79, %r79, 8;
$L__BB0_8:
	setp.eq.s32 	%p7, %r6, 0;
	@%p7 bra 	$L__BB0_14;
	and.b32  	%r9, %r49, 3;
	setp.lt.u32 	%p8, %r6, 4;
	@%p8 bra 	$L__BB0_11;
	add.s32 	%r60, %r2, %r79;
	mul.wide.s32 	%rd25, %r60, 4;
	add.s64 	%rd26, %rd1, %rd25;
	ld.global.f32 	%f47, [%rd26];
	mul.wide.u32 	%rd27, %r79, 4;
	add.s64 	%rd28, %rd4, %rd27;
	st.local.f32 	[%rd28], %f47;
	ld.global.f32 	%f48, [%rd26+4];
	st.local.f32 	[%rd28+4], %f48;
	ld.global.f32 	%f49, [%rd26+8];
	st.local.f32 	[%rd28+8], %f49;
	ld.global.f32 	%f50, [%rd26+12];
	st.local.f32 	[%rd28+12], %f50;
	add.s32 	%r79, %r79, 4;
$L__BB0_11:
	setp.eq.s32 	%p9, %r9, 0;
	@%p9 bra 	$L__BB0_14;
	mov.b32 	%r83, 0;
$L__BB0_13:
	.pragma "nounroll";
	add.s32 	%r62, %r2, %r79;
	mul.wide.s32 	%rd29, %r62, 4;
	add.s64 	%rd30, %rd1, %rd29;
	ld.global.f32 	%f51, [%rd30];
	mul.wide.u32 	%rd31, %r79, 4;
	add.s64 	%rd32, %rd4, %rd31;
	st.local.f32 	[%rd32], %f51;
	add.s32 	%r79, %r79, 1;
	add.s32 	%r83, %r83, 1;
	setp.ne.s32 	%p10, %r83, %r9;
	@%p10 bra 	$L__BB0_13;
$L__BB0_14:
	setp.lt.s32 	%p11, %r50, 1;
	@%p11 bra 	$L__BB0_44;
	setp.lt.s32 	%p12, %r49, 1;
	mul.lo.s32 	%r16, %r50, %r1;
	@%p12 bra 	$L__BB0_31;
	and.b32  	%r17, %r49, 15;
	add.s32 	%r18, %r17, -1;
	and.b32  	%r19, %r49, 7;
	and.b32  	%r20, %r49, 2147483632;
	and.b32  	%r21, %r49, 3;
	ld.local.f32 	%f147, [%rd4+4];
	ld.local.f32 	%f146, [%rd4+8];
	ld.local.f32 	%f145, [%rd4+12];
	ld.local.f32 	%f155, [%rd4+16];
	neg.s32 	%r22, %r20;
	mov.b32 	%r84, 0;
$L__BB0_17:
	mov.f32 	%f8, %f147;
	mov.f32 	%f147, %f146;
	mov.f32 	%f146, %f145;
	mov.f32 	%f145, %f155;
	setp.lt.u32 	%p21, %r49, 16;
	mov.f32 	%f155, 0f00000000;
	mov.b32 	%r87, 0;
	@%p21 bra 	$L__BB0_20;
	add.s64 	%rd51, %rd2, 32;
	add.s64 	%rd50, %rd4, -12;
	mov.f32 	%f155, 0f00000000;
	mov.u32 	%r85, %r22;
$L__BB0_19:
	.pragma "nounroll";
	ld.global.f32 	%f55, [%rd51+-32];
	ld.local.f32 	%f56, [%rd50+28];
	fma.rn.f32 	%f57, %f55, %f56, %f155;
	ld.global.f32 	%f58, [%rd51+-28];
	ld.local.f32 	%f59, [%rd50+24];
	fma.rn.f32 	%f60, %f58, %f59, %f57;
	ld.global.f32 	%f61, [%rd51+-24];
	ld.local.f32 	%f62, [%rd50+20];
	fma.rn.f32 	%f63, %f61, %f62, %f60;
	ld.global.f32 	%f64, [%rd51+-20];
	ld.local.f32 	%f65, [%rd50+16];
	fma.rn.f32 	%f66, %f64, %f65, %f63;
	ld.global.f32 	%f67, [%rd51+-16];
	ld.local.f32 	%f68, [%rd50+12];
	fma.rn.f32 	%f69, %f67, %f68, %f66;
	ld.global.f32 	%f70, [%rd51+-12];
	ld.local.f32 	%f71, [%rd50+8];
	fma.rn.f32 	%f72, %f70, %f71, %f69;
	ld.global.f32 	%f73, [%rd51+-8];
	ld.local.f32 	%f74, [%rd50+4];
	fma.rn.f32 	%f75, %f73, %f74, %f72;
	ld.global.f32 	%f76, [%rd51+-4];
	ld.local.f32 	%f77, [%rd50];
	fma.rn.f32 	%f78, %f76, %f77, %f75;
	ld.global.f32 	%f79, [%rd51];
	ld.local.f32 	%f80, [%rd50+-4];
	fma.rn.f32 	%f81, %f79, %f80, %f78;
	ld.global.f32 	%f82, [%rd51+4];
	ld.local.f32 	%f83, [%rd50+-8];
	fma.rn.f32 	%f84, %f82, %f83, %f81;
	ld.global.f32 	%f85, [%rd51+8];
	ld.local.f32 	%f86, [%rd50+-12];
	fma.rn.f32 	%f87, %f85, %f86, %f84;
	ld.global.f32 	%f88, [%rd51+12];
	ld.local.f32 	%f89, [%rd50+-16];
	fma.rn.f32 	%f90, %f88, %f89, %f87;
	ld.global.f32 	%f91, [%rd51+16];
	ld.local.f32 	%f92, [%rd50+-20];
	fma.rn.f32 	%f93, %f91, %f92, %f90;
	ld.global.f32 	%f94, [%rd51+20];
	ld.local.f32 	%f95, [%rd50+-24];
	fma.rn.f32 	%f96, %f94, %f95, %f93;
	ld.global.f32 	%f97, [%rd51+24];
	ld.local.f32 	%f98, [%rd50+-28];
	fma.rn.f32 	%f99, %f97, %f98, %f96;
	ld.global.f32 	%f100, [%rd51+28];
	ld.local.f32 	%f101, [%rd50+-32];
	fma.rn.f32 	%f155, %f100, %f101, %f99;
	add.s32 	%r85, %r85, 16;
	add.s64 	%rd51, %rd51, 64;
	add.s64 	%rd50, %rd50, -64;
	setp.ne.s32 	%p22, %r85, 0;
	mov.u32 	%r87, %r20;
	@%p22 bra 	$L__BB0_19;
$L__BB0_20:
	setp.eq.s32 	%p23, %r17, 0;
	@%p23 bra 	$L__BB0_30;
	setp.lt.u32 	%p24, %r18, 7;
	@%p24 bra 	$L__BB0_23;
	mul.wide.u32 	%rd41, %r87, 4;
	add.s64 	%rd42, %rd2, %rd41;
	ld.global.f32 	%f103, [%rd42];
	sub.s64 	%rd43, %rd4, %rd41;
	ld.local.f32 	%f104, [%rd43+16];
	fma.rn.f32 	%f105, %f103, %f104, %f155;
	ld.global.f32 	%f106, [%rd42+4];
	ld.local.f32 	%f107, [%rd43+12];
	fma.rn.f32 	%f108, %f106, %f107, %f105;
	ld.global.f32 	%f109, [%rd42+8];
	ld.local.f32 	%f110, [%rd43+8];
	fma.rn.f32 	%f111, %f109, %f110, %f108;
	ld.global.f32 	%f112, [%rd42+12];
	ld.local.f32 	%f113, [%rd43+4];
	fma.rn.f32 	%f114, %f112, %f113, %f111;
	ld.global.f32 	%f115, [%rd42+16];
	ld.local.f32 	%f116, [%rd43];
	fma.rn.f32 	%f117, %f115, %f116, %f114;
	ld.global.f32 	%f118, [%rd42+20];
	ld.local.f32 	%f119, [%rd43+-4];
	fma.rn.f32 	%f120, %f118, %f119, %f117;
	ld.global.f32 	%f121, [%rd42+24];
	ld.local.f32 	%f122, [%rd43+-8];
	fma.rn.f32 	%f123, %f121, %f122, %f120;
	ld.global.f32 	%f124, [%rd42+28];
	ld.local.f32 	%f125, [%rd43+-12];
	fma.rn.f32 	%f155, %f124, %f125, %f123;
	add.s32 	%r87, %r87, 8;
$L__BB0_23:
	setp.eq.s32 	%p25, %r19, 0;
	@%p25 bra 	$L__BB0_30;
	add.s32 	%r77, %r19, -1;
	setp.lt.u32 	%p26, %r77, 3;
	@%p26 bra 	$L__BB0_26;
	mul.wide.u32 	%rd44, %r87, 4;
	add.s64 	%rd45, %rd2, %rd44;
	ld.global.f32 	%f127, [%rd45];
	sub.s64 	%rd46, %rd4, %rd44;
	ld.local.f32 	%f128, [%rd46+16];
	fma.rn.f32 	%f129, %f127, %f128, %f155;
	ld.global.f32 	%f130, [%rd45+4];
	ld.local.f32 	%f131, [%rd46+12];
	fma.rn.f32 	%f132, %f130, %f131, %f129;
	ld.global.f32 	%f133, [%rd45+8];
	ld.local.f32 	%f134, [%rd46+8];
	fma.rn.f32 	%f135, %f133, %f134, %f132;
	ld.global.f32 	%f136, [%rd45+12];
	ld.local.f32 	%f137, [%rd46+4];
	fma.rn.f32 	%f155, %f136, %f137, %f135;
	add.s32 	%r87, %r87, 4;
$L__BB0_26:
	setp.eq.s32 	%p27, %r21, 0;
	@%p27 bra 	$L__BB0_30;
	setp.eq.s32 	%p28, %r21, 1;
	mul.wide.u32 	%rd47, %r87, 4;
	add.s64 	%rd11, %rd2, %rd47;
	ld.global.f32 	%f138, [%rd11];
	sub.s64 	%rd12, %rd4, %rd47;
	ld.local.f32 	%f139, [%rd12+16];
	fma.rn.f32 	%f155, %f138, %f139, %f155;
	@%p28 bra 	$L__BB0_30;
	setp.eq.s32 	%p29, %r21, 2;
	ld.global.f32 	%f140, [%rd11+4];
	ld.local.f32 	%f141, [%rd12+12];
	fma.rn.f32 	%f155, %f140, %f141, %f155;
	@%p29 bra 	$L__BB0_30;
	ld.global.f32 	%f142, [%rd11+8];
	ld.local.f32 	%f143, [%rd12+8];
	fma.rn.f32 	%f155, %f142, %f143, %f155;
$L__BB0_30:
	add.s32 	%r78, %r84, %r16;
	mul.wide.s32 	%rd48, %r78, 4;
	add.s64 	%rd49, %rd3, %rd48;
	st.global.f32 	[%rd49], %f155;
	st.local.f32 	[%rd4], %f8;
	st.local.f32 	[%rd4+4], %f147;
	st.local.f32 	[%rd4+8], %f146;
	st.local.f32 	[%rd4+12], %f145;
	st.local.f32 	[%rd4+16], %f155;
	add.s32 	%r84, %r84, 1;
	setp.eq.s32 	%p30, %r84, %r50;
	@%p30 bra 	$L__BB0_44;
	bra.uni 	$L__BB0_17;
$L__BB0_31:
	and.b32  	%r32, %r50, 15;
	setp.lt.u32 	%p13, %r50, 16;
	mov.b32 	%r92, 0;
	@%p13 bra 	$L__BB0_35;
	and.b32  	%r92, %r50, 2147483632;
	mov.b32 	%r90, 0;
$L__BB0_33:
	.pragma "nounroll";
	add.s32 	%r65, %r90, %r16;
	mul.wide.s32 	%rd33, %r65, 4;
	add.s64 	%rd34, %rd3, %rd33;
	mov.b32 	%r66, 0;
	st.global.u32 	[%rd34], %r66;
	st.global.u32 	[%rd34+4], %r66;
	st.global.u32 	[%rd34+8], %r66;
	st.global.u32 	[%rd34+12], %r66;
	st.global.u32 	[%rd34+16], %r66;
	st.global.u32 	[%rd34+20], %r66;
	st.global.u32 	[%rd34+24], %r66;
	st.global.u32 	[%rd34+28], %r66;
	st.global.u32 	[%rd34+32], %r66;
	st.global.u32 	[%rd34+36], %r66;
	st.global.u32 	[%rd34+40], %r66;
	st.global.u32 	[%rd34+44], %r66;
	st.global.u32 	[%rd34+48], %r66;
	st.global.u32 	[%rd34+52], %r66;
	st.global.u32 	[%rd34+56], %r66;
	st.global.u32 	[%rd34+60], %r66;
	add.s32 	%r90, %r90, 16;
	setp.ne.s32 	%p14, %r90, %r92;
	@%p14 bra 	$L__BB0_33;
	mov.b32 	%r67, 0;
	st.local.u32 	[%rd4+4], %r67;
	st.local.u32 	[%rd4+8], %r67;
	st.local.u32 	[%rd4+12], %r67;
	st.local.u32 	[%rd4+16], %r67;
$L__BB0_35:
	setp.eq.s32 	%p15, %r32, 0;
	@%p15 bra 	$L__BB0_44;
	and.b32  	%r39, %r50, 7;
	setp.lt.u32 	%p16, %r32, 8;
	@%p16 bra 	$L__BB0_38;
	add.s32 	%r68, %r92, %r16;
	mul.wide.s32 	%rd35, %r68, 4;
	add.s64 	%rd36, %rd3, %rd35;
	mov.b32 	%r69, 0;
	st.global.u32 	[%rd36], %r69;
	st.global.u32 	[%rd36+4], %r69;
	st.global.u32 	[%rd36+8], %r69;
	st.global.u32 	[%rd36+12], %r69;
	st.global.u32 	[%rd36+16], %r69;
	st.global.u32 	[%rd36+20], %r69;
	st.global.u32 	[%rd36+24], %r69;
	st.global.u32 	[%rd36+28], %r69;
	st.local.u32 	[%rd4+4], %r69;
	st.local.u32 	[%rd4+8], %r69;
	st.local.u32 	[%rd4+12], %r69;
	st.local.u32 	[%rd4+16], %r69;
	add.s32 	%r92, %r92, 8;
$L__BB0_38:
	setp.eq.s32 	%p17, %r39, 0;
	@%p17 bra 	$L__BB0_44;
	and.b32  	%r42, %r50, 3;
	setp.lt.u32 	%p18, %r39, 4;
	@%p18 bra 	$L__BB0_41;
	add.s32 	%r70, %r92, %r16;
	mul.wide.s32 	%rd37, %r70, 4;
	add.s64 	%rd38, %rd3, %rd37;
	mov.b32 	%r71, 0;
	st.global.u32 	[%rd38], %r71;
	st.global.u32 	[%rd38+4], %r71;
	st.global.u32 	[%rd38+8], %r71;
	st.global.u32 	[%rd38+12], %r71;
	st.local.u32 	[%rd4+4], %r71;
	st.local.u32 	[%rd4+8], %r71;
	st.local.u32 	[%rd4+12], %r71;
	st.local.u32 	[%rd4+16], %r71;
	add.s32 	%r92, %r92, 4;
$L__BB0_41:
	setp.eq.s32 	%p19, %r42, 0;
	@%p19 bra 	$L__BB0_44;
	mov.b32 	%r95, 0;
$L__BB0_43:
	.pragma "nounroll";
	add.s32 	%r73, %r92, %r16;
	mul.wide.s32 	%rd39, %r73, 4;
	add.s64 	%rd40, %rd3, %rd39;
	mov.b32 	%r74, 0;
	st.global.u32 	[%rd40], %r74;
	add.s32 	%r92, %r92, 1;
	add.s32 	%r95, %r95, 1;
	setp.ne.s32 	%p20, %r95, %r42;
	@%p20 bra 	$L__BB0_43;
$L__BB0_44:
	ret;

}


// ===== COMPILED SASS (sm_100) =====

	.target	sm_100

	.elftype	@"ET_EXEC"


//--------------------- .note.nv.tkinfo           --------------------------
	.section	.note.nv.tkinfo,"",@"SHT_NOTE"
	.sectionflags	@"SHF_NOTE_NV_TKINFO"
	.tkinfo
        /*0018*/ 	.word	0x00000002
        /*0030*/ 	.string	""
        /*0030*/ 	.string	"ptxas"
        /*0030*/ 	.string	"Cuda compilation tools, release 13.0, V13.0.88"
        /*0030*/ 	.string	"Build cuda_13.0.r13.0/compiler.36424714_0"
        /*0030*/ 	.string	"-arch sm_100 -m 64 "



//--------------------- .note.nv.cuinfo           --------------------------
	.section	.note.nv.cuinfo,"",@"SHT_NOTE"
	.sectionflags	@"SHF_NOTE_NV_CUINFO"
        /*0018*/ 	.short	0x0002
        /*001a*/ 	.short	0x0064
        /*001c*/ 	.short	0x0082
	.zero		2


//--------------------- .nv.info                  --------------------------
	.section	.nv.info,"",@"SHT_CUDA_INFO"
	.align	4


	//----- nvinfo : EIATTR_REGCOUNT
	.align		4
        /*0000*/ 	.byte	0x04, 0x2f
        /*0002*/ 	.short	(.L_1 - .L_0)
	.align		4
.L_0:
        /*0004*/ 	.word	index@(_Z18ar_forecast_kernelPfS_S_iii)
        /*0008*/ 	.word	0x0000001e


	//----- nvinfo : EIATTR_FRAME_SIZE
	.align		4
.L_1:
        /*000c*/ 	.byte	0x04, 0x11
        /*000e*/ 	.short	(.L_3 - .L_2)
	.align		4
.L_2:
        /*0010*/ 	.word	index@(_Z18ar_forecast_kernelPfS_S_iii)
        /*0014*/ 	.word	0x00000000


	//----- nvinfo : EIATTR_MIN_STACK_SIZE
	.align		4
.L_3:
        /*0018*/ 	.byte	0x04, 0x12
        /*001a*/ 	.short	(.L_5 - .L_4)
	.align		4
.L_4:
        /*001c*/ 	.word	index@(_Z18ar_forecast_kernelPfS_S_iii)
        /*0020*/ 	.word	0x00000000
.L_5:


//--------------------- .nv.compat                --------------------------
	.section	.nv.compat,"",@"SHT_CUDA_COMPAT_INFO"
	.align	4
        /*0000*/ 	.byte	0x02, 0x09, 0x00, 0x00, 0x02, 0x02, 0x01, 0x00, 0x02, 0x05, 0x05, 0x00, 0x03, 0x07, 0x01, 0x01
        /*0010*/ 	.byte	0x02, 0x03, 0x00, 0x00, 0x02, 0x06, 0x01, 0x00, 0x04, 0x0b, 0x08, 0x00, 0x09, 0x00, 0x00, 0x00
        /*0020*/ 	.byte	0x00, 0x00, 0x00, 0x00


//--------------------- .nv.info._Z18ar_forecast_kernelPfS_S_iii --------------------------
	.section	.nv.info._Z18ar_forecast_kernelPfS_S_iii,"",@"SHT_CUDA_INFO"
	.sectionflags	@""
	.align	4


	//----- nvinfo : EIATTR_CUDA_API_VERSION
	.align		4
        /*0000*/ 	.byte	0x04, 0x37
        /*0002*/ 	.short	(.L_7 - .L_6)
.L_6:
        /*0004*/ 	.word	0x00000082


	//----- nvinfo : EIATTR_KPARAM_INFO
	.align		4
.L_7:
        /*0008*/ 	.byte	0x04, 0x17
        /*000a*/ 	.short	(.L_9 - .L_8)
.L_8:
        /*000c*/ 	.word	0x00000000
        /*0010*/ 	.short	0x0005
        /*0012*/ 	.short	0x0020
        /*0014*/ 	.byte	0x00, 0xf0, 0x11, 0x00


	//----- nvinfo : EIATTR_KPARAM_INFO
	.align		4
.L_9:
        /*0018*/ 	.byte	0x04, 0x17
        /*001a*/ 	.short	(.L_11 - .L_10)
.L_10:
        /*001c*/ 	.word	0x00000000
        /*0020*/ 	.short	0x0004
        /*0022*/ 	.short	0x001c
        /*0024*/ 	.byte	0x00, 0xf0, 0x11, 0x00


	//----- nvinfo : EIATTR_KPARAM_INFO
	.align		4
.L_11:
        /*0028*/ 	.byte	0x04, 0x17
        /*002a*/ 	.short	(.L_13 - .L_12)
.L_12:
        /*002c*/ 	.word	0x00000000
        /*0030*/ 	.short	0x0003
        /*0032*/ 	.short	0x0018
        /*0034*/ 	.byte	0x00, 0xf0, 0x11, 0x00


	//----- nvinfo : EIATTR_KPARAM_INFO
	.align		4
.L_13:
        /*0038*/ 	.byte	0x04, 0x17
        /*003a*/ 	.short	(.L_15 - .L_14)
.L_14:
        /*003c*/ 	.word	0x00000000
        /*0040*/ 	.short	0x0002
        /*0042*/ 	.short	0x0010
        /*0044*/ 	.byte	0x00, 0xf5, 0x21, 0x00


	//----- nvinfo : EIATTR_KPARAM_INFO
	.align		4
.L_15:
        /*0048*/ 	.byte	0x04, 0x17
        /*004a*/ 	.short	(.L_17 - .L_16)
.L_16:
        /*004c*/ 	.word	0x00000000
        /*0050*/ 	.short	0x0001
        /*0052*/ 	.short	0x0008
        /*0054*/ 	.byte	0x00, 0xf5, 0x21, 0x00


	//----- nvinfo : EIATTR_KPARAM_INFO
	.align		4
.L_17:
        /*0058*/ 	.byte	0x04, 0x17
        /*005a*/ 	.short	(.L_19 - .L_18)
.L_18:
        /*005c*/ 	.word	0x00000000
        /*0060*/ 	.short	0x0000
        /*0062*/ 	.short	0x0000
        /*0064*/ 	.byte	0x00, 0xf5, 0x21, 0x00


	//----- nvinfo : EIATTR_SPARSE_MMA_MASK
	.align		4
.L_19:
        /*0068*/ 	.byte	0x03, 0x50
        /*006a*/ 	.short	0x0000


	//----- nvinfo : EIATTR_MAXREG_COUNT
	.align		4
        /*006c*/ 	.byte	0x03, 0x1b
        /*006e*/ 	.short	0x00ff


	//----- nvinfo : EIATTR_MERCURY_ISA_VERSION
	.align		4
        /*0070*/ 	.byte	0x03, 0x5f
        /*0072*/ 	.short	0x0101


	//----- nvinfo : EIATTR_VRC_CTA_INIT_COUNT
	.align		4
        /*0074*/ 	.byte	0x02, 0x4a
	.zero		1
	.zero		1


	//----- nvinfo : EIATTR_EXIT_INSTR_OFFSETS
	.align		4
        /*0078*/ 	.byte	0x04, 0x1c
        /*007a*/ 	.short	(.L_21 - .L_20)


	//   ....[0]....
.L_20:
        /*007c*/ 	.word	0x00000060


	//   ....[1]....
        /*0080*/ 	.word	0x00001170


	//   ....[2]....
        /*0084*/ 	.word	0x00002700


	//   ....[3]....
        /*0088*/ 	.word	0x00002940


	//   ....[4]....
        /*008c*/ 	.word	0x00002a50


	//   ....[5]....
        /*0090*/ 	.word	0x00002b20


	//   ....[6]....
        /*0094*/ 	.word	0x00002bc0


	//----- nvinfo : EIATTR_CBANK_PARAM_SIZE
	.align		4
.L_21:
        /*0098*/ 	.byte	0x03, 0x19
        /*009a*/ 	.short	0x0024


	//----- nvinfo : EIATTR_PARAM_CBANK
	.align		4
        /*009c*/ 	.byte	0x04, 0x0a
        /*009e*/ 	.short	(.L_23 - .L_22)
	.align		4
.L_22:
        /*00a0*/ 	.word	index@(.nv.constant0._Z18ar_forecast_kernelPfS_S_iii)
        /*00a4*/ 	.short	0x0380
        /*00a6*/ 	.short	0x0024


	//----- nvinfo : EIATTR_SW_WAR
	.align		4
.L_23:
        /*00a8*/ 	.byte	0x04, 0x36
        /*00aa*/ 	.short	(.L_25 - .L_24)
.L_24:
        /*00ac*/ 	.word	0x00000008
.L_25:


//--------------------- .nv.callgraph             --------------------------
	.section	.nv.callgraph,"",@"SHT_CUDA_CALLGRAPH"
	.align	4
	.sectionentsize	8
	.align		4
        /*0000*/ 	.word	0x00000000
	.align		4
        /*0004*/ 	.word	0xffffffff
	.align		4
        /*0008*/ 	.word	0x00000000
	.align		4
        /*000c*/ 	.word	0xfffffffe
	.align		4
        /*0010*/ 	.word	0x00000000
	.align		4
        /*0014*/ 	.word	0xfffffffd
	.align		4
        /*0018*/ 	.word	0x00000000
	.align		4
        /*001c*/ 	.word	0xfffffffc


//--------------------- .text._Z18ar_forecast_kernelPfS_S_iii --------------------------
	.section	.text._Z18ar_forecast_kernelPfS_S_iii,"ax",@progbits
	.align	128
        .global         _Z18ar_forecast_kernelPfS_S_iii
        .type           _Z18ar_forecast_kernelPfS_S_iii,@function
        .size           _Z18ar_forecast_kernelPfS_S_iii,(.L_x_19 - _Z18ar_forecast_kernelPfS_S_iii)
        .other          _Z18ar_forecast_kernelPfS_S_iii,@"STO_CUDA_ENTRY STV_DEFAULT"
_Z18ar_forecast_kernelPfS_S_iii:
.text._Z18ar_forecast_kernelPfS_S_iii:
[----:B------:R-:W-:Y:S01]  /*0000*/  LDC R1, c[0x0][0x37c] ;  /* 0x0000df00ff017b82 */ /* 0x000fe20000000800 */
[----:B------:R-:W0:Y:S07]  /*0010*/  S2R R3, SR_TID.X ;  /* 0x0000000000037919 */ /* 0x000e2e0000002100 */
[----:B------:R-:W0:Y:S08]  /*0020*/  S2UR UR4, SR_CTAID.X ;  /* 0x00000000000479c3 */ /* 0x000e300000002500 */
[----:B------:R-:W0:Y:S02]  /*0030*/  LDC R0, c[0x0][0x360] ;  /* 0x0000d800ff007b82 */ /* 0x000e240000000800 */
[----:B0-----:R-:W-:-:S05]  /*0040*/  IMAD R0, R0, UR4, R3 ;  /* 0x0000000400007c24 */ /* 0x001fca000f8e0203 */
[----:B------:R-:W-:-:S13]  /*0050*/  ISETP.GT.AND P0, PT, R0, RZ, PT ;  /* 0x000000ff0000720c */ /* 0x000fda0003f04270 */
[----:B------:R-:W-:Y:S05]  /*0060*/  @P0 EXIT ;  /* 0x000000000000094d */ /* 0x000fea0003800000 */
[----:B------:R-:W0:Y:S01]  /*0070*/  LDC R12, c[0x0][0x398] ;  /* 0x0000e600ff0c7b82 */ /* 0x000e220000000800 */
[----:B------:R-:W1:Y:S01]  /*0080*/  LDCU.64 UR8, c[0x0][0x358] ;  /* 0x00006b00ff0877ac */ /* 0x000e620008000a00 */
[----:B0-----:R-:W-:-:S13]  /*0090*/  ISETP.GE.AND P0, PT, R12, 0x1, PT ;  /* 0x000000010c00780c */ /* 0x001fda0003f06270 */
[----:B-1----:R-:W-:Y:S05]  /*00a0*/  @!P0 BRA `(.L_x_0) ;  /* 0x0000001000288947 */ /* 0x002fea0003800000 */
[----:B------:R-:W0:Y:S01]  /*00b0*/  LDCU UR4, c[0x0][0x3a0] ;  /* 0x00007400ff0477ac */ /* 0x000e220008000800 */
[C---:B------:R-:W-:Y:S01]  /*00c0*/  ISETP.GE.U32.AND P1, PT, R12.reuse, 0x10, PT ;  /* 0x000000100c00780c */ /* 0x040fe20003f26070 */
[----:B------:R-:W-:Y:S01]  /*00d0*/  IMAD.MOV.U32 R14, RZ, RZ, RZ ;  /* 0x000000ffff0e7224 */ /* 0x000fe200078e00ff */
[C---:B------:R-:W-:Y:S02]  /*00e0*/  LOP3.LUT R25, R12.reuse, 0xf, RZ, 0xc0, !PT ;  /* 0x0000000f0c197812 */ /* 0x040fe400078ec0ff */
[----:B0-----:R-:W-:-:S05]  /*00f0*/  IADD3 R7, PT, PT, -R12, UR4, RZ ;  /* 0x000000040c077c10 */ /* 0x001fca000fffe1ff */
[----:B------:R-:W-:-:S04]  /*0100*/  IMAD R7, R0, UR4, R7 ;  /* 0x0000000400077c24 */ /* 0x000fc8000f8e0207 */
[----:B------:R-:W-:Y:S05]  /*0110*/  @!P1 BRA `(.L_x_1) ;  /* 0x0000000400f49947 */ /* 0x000fea0003800000 */
[----:B------:R-:W0:Y:S01]  /*0120*/  LDC.64 R8, c[0x0][0x380] ;  /* 0x0000e000ff087b82 */ /* 0x000e220000000a00 */
[----:B------:R-:W-:Y:S01]  /*0130*/  LOP3.LUT R14, R12, 0x7ffffff0, RZ, 0xc0, !PT ;  /* 0x7ffffff00c0e7812 */ /* 0x000fe200078ec0ff */
[----:B------:R-:W-:-:S07]  /*0140*/  IMAD.MOV.U32 R13, RZ, RZ, RZ ;  /* 0x000000ffff0d7224 */ /* 0x000fce00078e00ff */
.L_x_2:
[----:B------:R-:W-:-:S05]  /*0150*/  IADD3 R11, PT, PT, R7, R13, RZ ;  /* 0x0000000d070b7210 */ /* 0x000fca0007ffe0ff */
[----:B0-----:R-:W-:-:S05]  /*0160*/  IMAD.WIDE R10, R11, 0x4, R8 ;  /* 0x000000040b0a7825 */ /* 0x001fca00078e0208 */
[----:B------:R-:W2:Y:S04]  /*0170*/  LDG.E R17, desc[UR8][R10.64] ;  /* 0x000000080a117981 */ /* 0x000ea8000c1e1900 */
[----:B------:R-:W3:Y:S04]  /*0180*/  LDG.E R21, desc[UR8][R10.64+0x4] ;  /* 0x000004080a157981 */ /* 0x000ee8000c1e1900 */
[----:B------:R-:W4:Y:S04]  /*0190*/  LDG.E R23, desc[UR8][R10.64+0x8] ;  /* 0x000008080a177981 */ /* 0x000f28000c1e1900 */
[----:B------:R-:W5:Y:S04]  /*01a0*/  LDG.E R24, desc[UR8][R10.64+0xc] ;  /* 0x00000c080a187981 */ /* 0x000f68000c1e1900 */
[----:B------:R-:W5:Y:S01]  /*01b0*/  LDG.E R22, desc[UR8][R10.64+0x10] ;  /* 0x000010080a167981 */ /* 0x000f62000c1e1900 */
[----:B------:R-:W-:-:S03]  /*01c0*/  IMAD.SHL.U32 R16, R13, 0x4, RZ ;  /* 0x000000040d107824 */ /* 0x000fc600078e00ff */
[----:B------:R-:W5:Y:S02]  /*01d0*/  LDG.E R15, desc[UR8][R10.64+0x14] ;  /* 0x000014080a0f7981 */ /* 0x000f64000c1e1900 */
[C---:B------:R-:W-:Y:S02]  /*01e0*/  ISETP.EQ.AND P3, PT, R16.reuse, 0x10, PT ;  /* 0x000000101000780c */ /* 0x040fe40003f62270 */
[C---:B------:R-:W-:Y:S01]  /*01f0*/  ISETP.EQ.AND P4, PT, R16.reuse, 0xc, PT ;  /* 0x0000000c1000780c */ /* 0x040fe20003f82270 */
[----:B------:R-:W5:Y:S01]  /*0200*/  LDG.E R20, desc[UR8][R10.64+0x18] ;  /* 0x000018080a147981 */ /* 0x000f62000c1e1900 */
[C---:B------:R-:W-:Y:S02]  /*0210*/  ISETP.EQ.AND P6, PT, R16.reuse, 0x8, PT ;  /* 0x000000081000780c */ /* 0x040fe40003fc2270 */
[C---:B------:R-:W-:Y:S01]  /*0220*/  ISETP.EQ.AND P1, PT, R16.reuse, RZ, PT ;  /* 0x000000ff1000720c */ /* 0x040fe20003f22270 */
[----:B------:R-:W5:Y:S01]  /*0230*/  LDG.E R19, desc[UR8][R10.64+0x1c] ;  /* 0x00001c080a137981 */ /* 0x000f62000c1e1900 */
[----:B------:R-:W-:-:S02]  /*0240*/  ISETP.EQ.AND P5, PT, R16, 0x4, PT ;  /* 0x000000041000780c */ /* 0x000fc40003fa2270 */
[C---:B------:R-:W-:Y:S01]  /*0250*/  ISETP.EQ.AND P2, PT, R16.reuse, -0x4, PT ;  /* 0xfffffffc1000780c */ /* 0x040fe20003f42270 */
[----:B------:R-:W5:Y:S04]  /*0260*/  LDG.E R18, desc[UR8][R10.64+0x20] ;  /* 0x000020080a127981 */ /* 0x000f68000c1e1900 */
[----:B------:R-:W5:Y:S04]  /*0270*/  LDG.E R26, desc[UR8][R10.64+0x34] ;  /* 0x000034080a1a7981 */ /* 0x000f68000c1e1900 */
[----:B------:R-:W5:Y:S01]  /*0280*/  LDG.E R27, desc[UR8][R10.64+0x3c] ;  /* 0x00003c080a1b7981 */ /* 0x000f62000c1e1900 */
[----:B--2---:R-:W-:Y:S01]  /*0290*/  @P3 MOV R6, R17 ;  /* 0x0000001100063202 */ /* 0x004fe20000000f00 */
[----:B------:R-:W-:Y:S01]  /*02a0*/  @P4 IMAD.MOV.U32 R5, RZ, RZ, R17 ;  /* 0x000000ffff054224 */ /* 0x000fe200078e0011 */
[C---:B------:R-:W-:Y:S01]  /*02b0*/  ISETP.EQ.AND P3, PT, R16.reuse, -0x8, PT ;  /* 0xfffffff81000780c */ /* 0x040fe20003f62270 */
[----:B---3--:R-:W-:Y:S01]  /*02c0*/  @P4 IMAD.MOV.U32 R6, RZ, RZ, R21 ;  /* 0x000000ffff064224 */ /* 0x008fe200078e0015 */
[----:B------:R-:W-:Y:S01]  /*02d0*/  ISETP.EQ.AND P4, PT, R16, -0xc, PT ;  /* 0xfffffff41000780c */ /* 0x000fe20003f82270 */
[----:B------:R-:W-:-:S02]  /*02e0*/  @P6 IMAD.MOV.U32 R4, RZ, RZ, R17 ;  /* 0x000000ffff046224 */ /* 0x000fc400078e0011 */
[----:B------:R-:W-:Y:S02]  /*02f0*/  @P6 IMAD.MOV.U32 R5, RZ, RZ, R21 ;  /* 0x000000ffff056224 */ /* 0x000fe400078e0015 */
[----:B----4-:R-:W-:Y:S01]  /*0300*/  @P6 IMAD.MOV.U32 R6, RZ, RZ, R23 ;  /* 0x000000ffff066224 */ /* 0x010fe200078e0017 */
[----:B------:R-:W-:Y:S01]  /*0310*/  ISETP.EQ.AND P6, PT, R16, -0x10, PT ;  /* 0xfffffff01000780c */ /* 0x000fe20003fc2270 */
[----:B------:R-:W-:Y:S01]  /*0320*/  @P1 IMAD.MOV.U32 R2, RZ, RZ, R17 ;  /* 0x000000ffff021224 */ /* 0x000fe200078e0011 */
[----:B------:R-:W-:Y:S01]  /*0330*/  @P5 MOV R3, R17 ;  /* 0x0000001100035202 */ /* 0x000fe20000000f00 */
[--C-:B------:R-:W-:Y:S01]  /*0340*/  @P1 IMAD.MOV.U32 R3, RZ, RZ, R21.reuse ;  /* 0x000000ffff031224 */ /* 0x100fe200078e0015 */
[----:B------:R-:W2:Y:S01]  /*0350*/  LDG.E R17, desc[UR8][R10.64+0x24] ;  /* 0x000024080a117981 */ /* 0x000ea2000c1e1900 */
[----:B------:R-:W-:Y:S01]  /*0360*/  @P5 MOV R4, R21 ;  /* 0x0000001500045202 */ /* 0x000fe20000000f00 */
[----:B------:R-:W-:Y:S01]  /*0370*/  @P2 IMAD.MOV.U32 R2, RZ, RZ, R21 ;  /* 0x000000ffff022224 */ /* 0x000fe200078e0015 */
[-C--:B------:R-:W-:Y:S01]  /*0380*/  @P2 MOV R3, R23.reuse ;  /* 0x0000001700032202 */ /* 0x080fe20000000f00 */
[--C-:B------:R-:W-:Y:S01]  /*0390*/  @P1 IMAD.MOV.U32 R4, RZ, RZ, R23.reuse ;  /* 0x000000ffff041224 */ /* 0x100fe200078e0017 */
[----:B------:R-:W3:Y:S01]  /*03a0*/  LDG.E R21, desc[UR8][R10.64+0x28] ;  /* 0x000028080a157981 */ /* 0x000ee2000c1e1900 */
[----:B------:R-:W-:Y:S01]  /*03b0*/  @P5 IMAD.MOV.U32 R5, RZ, RZ, R23 ;  /* 0x000000ffff055224 */ /* 0x000fe200078e0017 */
[----:B------:R-:W-:Y:S01]  /*03c0*/  @P3 MOV R2, R23 ;  /* 0x0000001700023202 */ /* 0x000fe20000000f00 */
[--C-:B-----5:R-:W-:Y:S01]  /*03d0*/  @P3 IMAD.MOV.U32 R3, RZ, RZ, R24.reuse ;  /* 0x000000ffff033224 */ /* 0x120fe200078e0018 */
[-C--:B------:R-:W-:Y:S01]  /*03e0*/  @P2 MOV R4, R24.reuse ;  /* 0x0000001800042202 */ /* 0x080fe20000000f00 */
[----:B------:R-:W4:Y:S01]  /*03f0*/  LDG.E R23, desc[UR8][R10.64+0x2c] ;  /* 0x00002c080a177981 */ /* 0x000f22000c1e1900 */
[--C-:B------:R-:W-:Y:S01]  /*0400*/  @P1 IMAD.MOV.U32 R5, RZ, RZ, R24.reuse ;  /* 0x000000ffff051224 */ /* 0x100fe200078e0018 */
[----:B------:R-:W-:Y:S01]  /*0410*/  @P5 MOV R6, R24 ;  /* 0x0000001800065202 */ /* 0x000fe20000000f00 */
[----:B------:R-:W-:Y:S01]  /*0420*/  @P4 IMAD.MOV.U32 R2, RZ, RZ, R24 ;  /* 0x000000ffff024224 */ /* 0x000fe200078e0018 */
[----:B------:R-:W-:Y:S01]  /*0430*/  @P2 MOV R5, R22 ;  /* 0x0000001600052202 */ /* 0x000fe20000000f00 */
[----:B------:R-:W5:Y:S01]  /*0440*/  LDG.E R24, desc[UR8][R10.64+0x30] ;  /* 0x000030080a187981 */ /* 0x000f62000c1e1900 */
[----:B------:R-:W-:-:S02]  /*0450*/  @P4 IMAD.MOV.U32 R3, RZ, RZ, R22 ;  /* 0x000000ffff034224 */ /* 0x000fc400078e0016 */
[--C-:B------:R-:W-:Y:S02]  /*0460*/  @P3 IMAD.MOV.U32 R4, RZ, RZ, R22.reuse ;  /* 0x000000ffff043224 */ /* 0x100fe400078e0016 */
[--C-:B------:R-:W-:Y:S02]  /*0470*/  @P6 IMAD.MOV.U32 R2, RZ, RZ, R22.reuse ;  /* 0x000000ffff026224 */ /* 0x100fe400078e0016 */
[----:B------:R-:W-:Y:S02]  /*0480*/  @P1 IMAD.MOV.U32 R6, RZ, RZ, R22 ;  /* 0x000000ffff061224 */ /* 0x000fe400078e0016 */
[----:B------:R-:W5:Y:S01]  /*0490*/  LDG.E R22, desc[UR8][R10.64+0x38] ;  /* 0x000038080a167981 */ /* 0x000f62000c1e1900 */
[C---:B------:R-:W-:Y:S01]  /*04a0*/  ISETP.EQ.AND P5, PT, R16.reuse, -0x14, PT ;  /* 0xffffffec1000780c */ /* 0x040fe20003fa2270 */
[----:B------:R-:W-:Y:S01]  /*04b0*/  @P3 IMAD.MOV.U32 R5, RZ, RZ, R15 ;  /* 0x000000ffff053224 */ /* 0x000fe200078e000f */
[C---:B------:R-:W-:Y:S02]  /*04c0*/  ISETP.EQ.AND P1, PT, R16.reuse, -0x18, PT ;  /* 0xffffffe81000780c */ /* 0x040fe40003f22270 */
[-C--:B------:R-:W-:Y:S01]  /*04d0*/  @P2 MOV R6, R15.reuse ;  /* 0x0000000f00062202 */ /* 0x080fe20000000f00 */
[--C-:B------:R-:W-:Y:S01]  /*04e0*/  @P3 IMAD.MOV.U32 R6, RZ, RZ, R20.reuse ;  /* 0x000000ffff063224 */ /* 0x100fe200078e0014 */
[C---:B------:R-:W-:Y:S01]  /*04f0*/  ISETP.EQ.AND P2, PT, R16.reuse, -0x1c, PT ;  /* 0xffffffe41000780c */ /* 0x040fe20003f42270 */
[----:B------:R-:W-:Y:S01]  /*0500*/  @P4 IMAD.MOV.U32 R6, RZ, RZ, R19 ;  /* 0x000000ffff064224 */ /* 0x000fe200078e0013 */
[----:B------:R-:W-:Y:S01]  /*0510*/  @P4 MOV R4, R15 ;  /* 0x0000000f00044202 */ /* 0x000fe20000000f00 */
[----:B------:R-:W-:Y:S01]  /*0520*/  @P6 IMAD.MOV.U32 R3, RZ, RZ, R15 ;  /* 0x000000ffff036224 */ /* 0x000fe200078e000f */
[C---:B------:R-:W-:Y:S01]  /*0530*/  ISETP.EQ.AND P3, PT, R16.reuse, -0x20, PT ;  /* 0xffffffe01000780c */ /* 0x040fe20003f62270 */
[----:B------:R-:W-:Y:S01]  /*0540*/  @P6 IMAD.MOV.U32 R4, RZ, RZ, R20 ;  /* 0x000000ffff046224 */ /* 0x000fe200078e0014 */
[----:B------:R-:W-:Y:S01]  /*0550*/  @P4 MOV R5, R20 ;  /* 0x0000001400054202 */ /* 0x000fe20000000f00 */
[----:B------:R-:W-:Y:S01]  /*0560*/  @P6 IMAD.MOV.U32 R5, RZ, RZ, R19 ;  /* 0x000000ffff056224 */ /* 0x000fe200078e0013 */
[----:B------:R-:W-:-:S02]  /*0570*/  ISETP.EQ.AND P4, PT, R16, -0x24, PT ;  /* 0xffffffdc1000780c */ /* 0x000fc40003f82270 */
[----:B------:R-:W-:Y:S02]  /*0580*/  @P6 MOV R6, R18 ;  /* 0x0000001200066202 */ /* 0x000fe40000000f00 */
[----:B------:R-:W-:Y:S01]  /*0590*/  ISETP.EQ.AND P6, PT, R16, -0x28, PT ;  /* 0xffffffd81000780c */ /* 0x000fe20003fc2270 */
[----:B------:R-:W-:Y:S01]  /*05a0*/  @P5 IMAD.MOV.U32 R2, RZ, RZ, R15 ;  /* 0x000000ffff025224 */ /* 0x000fe200078e000f */
[----:B------:R-:W-:Y:S01]  /*05b0*/  @P1 MOV R2, R20 ;  /* 0x0000001400021202 */ /* 0x000fe20000000f00 */
[----:B------:R-:W-:Y:S01]  /*05c0*/  @P5 IMAD.MOV.U32 R3, RZ, RZ, R20 ;  /* 0x000000ffff035224 */ /* 0x000fe200078e0014 */
[----:B------:R-:W-:Y:S01]  /*05d0*/  @P1 MOV R3, R19 ;  /* 0x0000001300031202 */ /* 0x000fe20000000f00 */
[----:B------:R-:W-:Y:S01]  /*05e0*/  @P5 IMAD.MOV.U32 R4, RZ, RZ, R19 ;  /* 0x000000ffff045224 */ /* 0x000fe200078e0013 */
[----:B------:R-:W-:Y:S01]  /*05f0*/  @P1 MOV R4, R18 ;  /* 0x0000001200041202 */ /* 0x000fe20000000f00 */
[----:B------:R-:W-:Y:S02]  /*0600*/  @P5 IMAD.MOV.U32 R5, RZ, RZ, R18 ;  /* 0x000000ffff055224 */ /* 0x000fe400078e0012 */
[----:B------:R-:W-:-:S02]  /*0610*/  VIADD R13, R13, 0x10 ;  /* 0x000000100d0d7836 */ /* 0x000fc40000000000 */
[----:B------:R-:W-:Y:S02]  /*0620*/  @P2 IMAD.MOV.U32 R2, RZ, RZ, R19 ;  /* 0x000000ffff022224 */ /* 0x000fe400078e0013 */
[--C-:B------:R-:W-:Y:S02]  /*0630*/  @P2 IMAD.MOV.U32 R3, RZ, RZ, R18.reuse ;  /* 0x000000ffff032224 */ /* 0x100fe400078e0012 */
[----:B------:R-:W-:Y:S02]  /*0640*/  @P3 IMAD.MOV.U32 R2, RZ, RZ, R18 ;  /* 0x000000ffff023224 */ /* 0x000fe400078e0012 */
[--C-:B--2---:R-:W-:Y:S01]  /*0650*/  @P5 IMAD.MOV.U32 R6, RZ, RZ, R17.reuse ;  /* 0x000000ffff065224 */ /* 0x104fe200078e0011 */
[----:B------:R-:W-:Y:S01]  /*0660*/  @P1 MOV R5, R17 ;  /* 0x0000001100051202 */ /* 0x000fe20000000f00 */
[----:B------:R-:W-:Y:S02]  /*0670*/  @P2 IMAD.MOV.U32 R4, RZ, RZ, R17 ;  /* 0x000000ffff042224 */ /* 0x000fe400078e0011 */
[----:B---3--:R-:W-:-:S02]  /*0680*/  @P1 IMAD.MOV.U32 R6, RZ, RZ, R21 ;  /* 0x000000ffff061224 */ /* 0x008fc400078e0015 */
[----:B------:R-:W-:Y:S01]  /*0690*/  @P2 IMAD.MOV.U32 R5, RZ, RZ, R21 ;  /* 0x000000ffff052224 */ /* 0x000fe200078e0015 */
[C---:B------:R-:W-:Y:S01]  /*06a0*/  ISETP.EQ.AND P5, PT, R16.reuse, -0x2c, PT ;  /* 0xffffffd41000780c */ /* 0x040fe20003fa2270 */
[----:B------:R-:W-:Y:S01]  /*06b0*/  @P3 IMAD.MOV.U32 R3, RZ, RZ, R17 ;  /* 0x000000ffff033224 */ /* 0x000fe200078e0011 */
[-C--:B----4-:R-:W-:Y:S01]  /*06c0*/  @P2 MOV R6, R23.reuse ;  /* 0x0000001700062202 */ /* 0x090fe20000000f00 */
[----:B------:R-:W-:Y:S01]  /*06d0*/  @P3 IMAD.MOV.U32 R4, RZ, RZ, R21 ;  /* 0x000000ffff043224 */ /* 0x000fe200078e0015 */
[----:B------:R-:W-:Y:S01]  /*06e0*/  @P3 MOV R5, R23 ;  /* 0x0000001700053202 */ /* 0x000fe20000000f00 */
[----:B------:R-:W-:Y:S01]  /*06f0*/  @P4 IMAD.MOV.U32 R4, RZ, RZ, R23 ;  /* 0x000000ffff044224 */ /* 0x000fe200078e0017 */
[----:B------:R-:W-:Y:S01]  /*0700*/  @P4 MOV R2, R17 ;  /* 0x0000001100024202 */ /* 0x000fe20000000f00 */
[----:B-----5:R-:W-:Y:S01]  /*0710*/  @P3 IMAD.MOV.U32 R6, RZ, RZ, R24 ;  /* 0x000000ffff063224 */ /* 0x020fe200078e0018 */
[----:B------:R-:W-:Y:S01]  /*0720*/  @P4 MOV R3, R21 ;  /* 0x0000001500034202 */ /* 0x000fe20000000f00 */
[----:B------:R-:W-:Y:S01]  /*0730*/  @P4 IMAD.MOV.U32 R6, RZ, RZ, R26 ;  /* 0x000000ffff064224 */ /* 0x000fe200078e001a */
[----:B------:R-:W-:Y:S01]  /*0740*/  @P4 MOV R5, R24 ;  /* 0x0000001800054202 */ /* 0x000fe20000000f00 */
[----:B------:R-:W-:Y:S01]  /*0750*/  @P6 IMAD.MOV.U32 R2, RZ, RZ, R21 ;  /* 0x000000ffff026224 */ /* 0x000fe200078e0015 */
[C---:B------:R-:W-:Y:S01]  /*0760*/  ISETP.EQ.AND P1, PT, R16.reuse, -0x30, PT ;  /* 0xffffffd01000780c */ /* 0x040fe20003f22270 */
[----:B------:R-:W-:Y:S01]  /*0770*/  @P6 IMAD.MOV.U32 R3, RZ, RZ, R23 ;  /* 0x000000ffff036224 */ /* 0x000fe200078e0017 */
[----:B------:R-:W-:Y:S01]  /*0780*/  @P6 MOV R5, R26 ;  /* 0x0000001a00056202 */ /* 0x000fe20000000f00 */
[----:B------:R-:W-:Y:S01]  /*0790*/  @P6 IMAD.MOV.U32 R4, RZ, RZ, R24 ;  /* 0x000000ffff046224 */ /* 0x000fe200078e0018 */
[----:B------:R-:W-:Y:S01]  /*07a0*/  ISETP.EQ.AND P2, PT, R16, -0x34, PT ;  /* 0xffffffcc1000780c */ /* 0x000fe20003f42270 */
[----:B------:R-:W-:Y:S01]  /*07b0*/  @P6 IMAD.MOV.U32 R6, RZ, RZ, R22 ;  /* 0x000000ffff066224 */ /* 0x000fe200078e0016 */
[----:B------:R-:W-:-:S02]  /*07c0*/  ISETP.NE.AND P6, PT, R13, R14, PT ;  /* 0x0000000e0d00720c */ /* 0x000fc40003fc5270 */
[C---:B------:R-:W-:Y:S02]  /*07d0*/  ISETP.EQ.AND P3, PT, R16.reuse, -0x38, PT ;  /* 0xffffffc81000780c */ /* 0x040fe40003f62270 */
[----:B------:R-:W-:Y:S01]  /*07e0*/  ISETP.EQ.AND P4, PT, R16, -0x3c, PT ;  /* 0xffffffc41000780c */ /* 0x000fe20003f82270 */
[----:B------:R-:W-:Y:S01]  /*07f0*/  @P5 IMAD.MOV.U32 R2, RZ, RZ, R23 ;  /* 0x000000ffff025224 */ /* 0x000fe200078e0017 */
[----:B------:R-:W-:Y:S01]  /*0800*/  @P5 MOV R3, R24 ;  /* 0x0000001800035202 */ /* 0x000fe20000000f00 */
[----:B------:R-:W-:Y:S02]  /*0810*/  @P1 IMAD.MOV.U32 R2, RZ, RZ, R24 ;  /* 0x000000ffff021224 */ /* 0x000fe400078e0018 */
[--C-:B------:R-:W-:Y:S02]  /*0820*/  @P1 IMAD.MOV.U32 R3, RZ, RZ, R26.reuse ;  /* 0x000000ffff031224 */ /* 0x100fe400078e001a */
[----:B------:R-:W-:Y:S01]  /*0830*/  @P2 MOV R2, R26 ;  /* 0x0000001a00022202 */ /* 0x000fe20000000f00 */
[----:B------:R-:W-:Y:S01]  /*0840*/  @P5 IMAD.MOV.U32 R4, RZ, RZ, R26 ;  /* 0x000000ffff045224 */ /* 0x000fe200078e001a */
[----:B------:R-:W-:Y:S01]  /*0850*/  @P2 MOV R3, R22 ;  /* 0x0000001600032202 */ /* 0x000fe20000000f00 */
[----:B------:R-:W-:-:S02]  /*0860*/  @P1 IMAD.MOV.U32 R4, RZ, RZ, R22 ;  /* 0x000000ffff041224 */ /* 0x000fc400078e0016 */
[--C-:B------:R-:W-:Y:S01]  /*0870*/  @P3 IMAD.MOV.U32 R2, RZ, RZ, R22.reuse ;  /* 0x000000ffff023224 */ /* 0x100fe200078e0016 */
[-C--:B------:R-:W-:Y:S01]  /*0880*/  @P4 MOV R2, R27.reuse ;  /* 0x0000001b00024202 */ /* 0x080fe20000000f00 */
[----:B------:R-:W-:Y:S01]  /*0890*/  @P5 IMAD.MOV.U32 R5, RZ, RZ, R22 ;  /* 0x000000ffff055224 */ /* 0x000fe200078e0016 */
[----:B------:R-:W-:Y:S01]  /*08a0*/  @P1 MOV R5, R27 ;  /* 0x0000001b00051202 */ /* 0x000fe20000000f00 */
[--C-:B------:R-:W-:Y:S02]  /*08b0*/  @P3 IMAD.MOV.U32 R3, RZ, RZ, R27.reuse ;  /* 0x000000ffff033224 */ /* 0x100fe400078e001b */
[--C-:B------:R-:W-:Y:S02]  /*08c0*/  @P2 IMAD.MOV.U32 R4, RZ, RZ, R27.reuse ;  /* 0x000000ffff042224 */ /* 0x100fe400078e001b */
[----:B------:R-:W-:Y:S01]  /*08d0*/  @P5 IMAD.MOV.U32 R6, RZ, RZ, R27 ;  /* 0x000000ffff065224 */ /* 0x000fe200078e001b */
[----:B------:R-:W-:Y:S06]  /*08e0*/  @P6 BRA `(.L_x_2) ;  /* 0xfffffff800186947 */ /* 0x000fec000383ffff */
.L_x_1:
[----:B------:R-:W-:-:S13]  /*08f0*/  ISETP.NE.AND P1, PT, R25, RZ, PT ;  /* 0x000000ff1900720c */ /* 0x000fda0003f25270 */
[----:B------:R-:W-:Y:S05]  /*0900*/  @!P1 BRA `(.L_x_0) ;  /* 0x0000000800109947 */ /* 0x000fea0003800000 */
[----:B------:R-:W-:Y:S02]  /*0910*/  ISETP.GE.U32.AND P1, PT, R25, 0x8, PT ;  /* 0x000000081900780c */ /* 0x000fe40003f26070 */
[----:B------:R-:W-:-:S11]  /*0920*/  LOP3.LUT R20, R12, 0x7, RZ, 0xc0, !PT ;  /* 0x000000070c147812 */ /* 0x000fd600078ec0ff */
[----:B------:R-:W-:Y:S05]  /*0930*/  @!P1 BRA `(.L_x_3) ;  /* 0x0000000400049947 */ /* 0x000fea0003800000 */
[----:B------:R-:W0:Y:S01]  /*0940*/  LDC.64 R8, c[0x0][0x380] ;  /* 0x0000e000ff087b82 */ /* 0x000e220000000a00 */
[----:B------:R-:W-:-:S04]  /*0950*/  IMAD.IADD R11, R7, 0x1, R14 ;  /* 0x00000001070b7824 */ /* 0x000fc800078e020e */
[----:B0-----:R-:W-:-:S05]  /*0960*/  IMAD.WIDE R8, R11, 0x4, R8 ;  /* 0x000000040b087825 */ /* 0x001fca00078e0208 */
[----:B------:R-:W2:Y:S04]  /*0970*/  LDG.E R21, desc[UR8][R8.64] ;  /* 0x0000000808157981 */ /* 0x000ea8000c1e1900 */
[----:B------:R-:W3:Y:S04]  /*0980*/  LDG.E R11, desc[UR8][R8.64+0x4] ;  /* 0x00000408080b7981 */ /* 0x000ee8000c1e1900 */
[----:B------:R-:W4:Y:S04]  /*0990*/  LDG.E R13, desc[UR8][R8.64+0x8] ;  /* 0x00000808080d7981 */ /* 0x000f28000c1e1900 */
[----:B------:R-:W5:Y:S04]  /*09a0*/  LDG.E R15, desc[UR8][R8.64+0xc] ;  /* 0x00000c08080f7981 */ /* 0x000f68000c1e1900 */
[----:B------:R-:W5:Y:S04]  /*09b0*/  LDG.E R16, desc[UR8][R8.64+0x10] ;  /* 0x0000100808107981 */ /* 0x000f68000c1e1900 */
[----:B------:R-:W5:Y:S04]  /*09c0*/  LDG.E R17, desc[UR8][R8.64+0x14] ;  /* 0x0000140808117981 */ /* 0x000f68000c1e1900 */
[----:B------:R-:W5:Y:S04]  /*09d0*/  LDG.E R18, desc[UR8][R8.64+0x18] ;  /* 0x0000180808127981 */ /* 0x000f68000c1e1900 */
[----:B------:R-:W5:Y:S01]  /*09e0*/  LDG.E R19, desc[UR8][R8.64+0x1c] ;  /* 0x00001c0808137981 */ /* 0x000f62000c1e1900 */
[C---:B------:R-:W-:Y:S01]  /*09f0*/  SHF.L.U32 R10, R14.reuse, 0x2, RZ ;  /* 0x000000020e0a7819 */ /* 0x040fe200000006ff */
[----:B------:R-:W-:-:S03]  /*0a00*/  VIADD R14, R14, 0x8 ;  /* 0x000000080e0e7836 */ /* 0x000fc60000000000 */
[C---:B------:R-:W-:Y:S02]  /*0a10*/  ISETP.EQ.AND P4, PT, R10.reuse, 0x10, PT ;  /* 0x000000100a00780c */ /* 0x040fe40003f82270 */
[C---:B------:R-:W-:Y:S02]  /*0a20*/  ISETP.EQ.AND P5, PT, R10.reuse, 0xc, PT ;  /* 0x0000000c0a00780c */ /* 0x040fe40003fa2270 */
[C---:B------:R-:W-:Y:S02]  /*0a30*/  ISETP.EQ.AND P6, PT, R10.reuse, 0x8, PT ;  /* 0x000000080a00780c */ /* 0x040fe40003fc2270 */
[C---:B------:R-:W-:Y:S02]  /*0a40*/  ISETP.EQ.AND P1, PT, R10.reuse, 0x4, PT ;  /* 0x000000040a00780c */ /* 0x040fe40003f22270 */
[C---:B------:R-:W-:Y:S02]  /*0a50*/  ISETP.EQ.AND P2, PT, R10.reuse, RZ, PT ;  /* 0x000000ff0a00720c */ /* 0x040fe40003f42270 */
[----:B------:R-:W-:-:S03]  /*0a60*/  ISETP.EQ.AND P3, PT, R10, -0x4, PT ;  /* 0xfffffffc0a00780c */ /* 0x000fc60003f62270 */
[--C-:B--2---:R-:W-:Y:S01]  /*0a70*/  @P4 IMAD.MOV.U32 R6, RZ, RZ, R21.reuse ;  /* 0x000000ffff064224 */ /* 0x104fe200078e0015 */
[C---:B------:R-:W-:Y:S01]  /*0a80*/  ISETP.EQ.AND P4, PT, R10.reuse, -0x8, PT ;  /* 0xfffffff80a00780c */ /* 0x040fe20003f82270 */
[----:B------:R-:W-:Y:S02]  /*0a90*/  @P5 IMAD.MOV.U32 R5, RZ, RZ, R21 ;  /* 0x000000ffff055224 */ /* 0x000fe400078e0015 */
[----:B------:R-:W-:Y:S01]  /*0aa0*/  @P6 MOV R4, R21 ;  /* 0x0000001500046202 */ /* 0x000fe20000000f00 */
[----:B---3--:R-:W-:Y:S01]  /*0ab0*/  @P5 IMAD.MOV.U32 R6, RZ, RZ, R11 ;  /* 0x000000ffff065224 */ /* 0x008fe200078e000b */
[-C--:B------:R-:W-:Y:S01]  /*0ac0*/  @P6 MOV R5, R11.reuse ;  /* 0x0000000b00056202 */ /* 0x080fe20000000f00 */
[----:B------:R-:W-:Y:S01]  /*0ad0*/  @P1 IMAD.MOV.U32 R3, RZ, RZ, R21 ;  /* 0x000000ffff031224 */ /* 0x000fe200078e0015 */
[C---:B------:R-:W-:Y:S01]  /*0ae0*/  ISETP.EQ.AND P5, PT, R10.reuse, -0xc, PT ;  /* 0xfffffff40a00780c */ /* 0x040fe20003fa2270 */
[----:B----4-:R-:W-:Y:S01]  /*0af0*/  @P6 IMAD.MOV.U32 R6, RZ, RZ, R13 ;  /* 0x000000ffff066224 */ /* 0x010fe200078e000d */
[C---:B------:R-:W-:Y:S01]  /*0b00*/  ISETP.EQ.AND P6, PT, R10.reuse, -0x10, PT ;  /* 0xfffffff00a00780c */ /* 0x040fe20003fc2270 */
[----:B------:R-:W-:Y:S01]  /*0b10*/  @P1 IMAD.MOV.U32 R4, RZ, RZ, R11 ;  /* 0x000000ffff041224 */ /* 0x000fe200078e000b */
[----:B------:R-:W-:Y:S01]  /*0b20*/  @P2 MOV R3, R11 ;  /* 0x0000000b00032202 */ /* 0x000fe20000000f00 */
[----:B------:R-:W-:Y:S01]  /*0b30*/  @P1 IMAD.MOV.U32 R5, RZ, RZ, R13 ;  /* 0x000000ffff051224 */ /* 0x000fe200078e000d */
[----:B-----5:R-:W-:Y:S01]  /*0b40*/  @P1 MOV R6, R15 ;  /* 0x0000000f00061202 */ /* 0x020fe20000000f00 */
[----:B------:R-:W-:Y:S01]  /*0b50*/  @P2 IMAD.MOV.U32 R2, RZ, RZ, R21 ;  /* 0x000000ffff022224 */ /* 0x000fe200078e0015 */
[C---:B------:R-:W-:Y:S01]  /*0b60*/  ISETP.EQ.AND P1, PT, R10.reuse, -0x14, PT ;  /* 0xffffffec0a00780c */ /* 0x040fe20003f22270 */
[----:B------:R-:W-:Y:S01]  /*0b70*/  @P2 IMAD.MOV.U32 R4, RZ, RZ, R13 ;  /* 0x000000ffff042224 */ /* 0x000fe200078e000d */
[----:B------:R-:W-:Y:S01]  /*0b80*/  @P2 MOV R6, R16 ;  /* 0x0000001000062202 */ /* 0x000fe20000000f00 */
[----:B------:R-:W-:Y:S01]  /*0b90*/  @P2 IMAD.MOV.U32 R5, RZ, RZ, R15 ;  /* 0x000000ffff052224 */ /* 0x000fe200078e000f */
[----:B------:R-:W-:Y:S01]  /*0ba0*/  @P3 MOV R3, R13 ;  /* 0x0000000d00033202 */ /* 0x000fe20000000f00 */
[----:B------:R-:W-:Y:S01]  /*0bb0*/  @P3 IMAD.MOV.U32 R2, RZ, RZ, R11 ;  /* 0x000000ffff023224 */ /* 0x000fe200078e000b */
[----:B------:R-:W-:Y:S01]  /*0bc0*/  ISETP.EQ.AND P2, PT, R10, -0x18, PT ;  /* 0xffffffe80a00780c */ /* 0x000fe20003f42270 */
[----:B------:R-:W-:-:S02]  /*0bd0*/  @P3 IMAD.MOV.U32 R4, RZ, RZ, R15 ;  /* 0x000000ffff043224 */ /* 0x000fc400078e000f */
[--C-:B------:R-:W-:Y:S01]  /*0be0*/  @P3 IMAD.MOV.U32 R5, RZ, RZ, R16.reuse ;  /* 0x000000ffff053224 */ /* 0x100fe200078e0010 */
[----:B------:R-:W-:Y:S01]  /*0bf0*/  @P4 MOV R5, R17 ;  /* 0x0000001100054202 */ /* 0x000fe20000000f00 */
[----:B------:R-:W-:Y:S01]  /*0c00*/  @P3 IMAD.MOV.U32 R6, RZ, RZ, R17 ;  /* 0x000000ffff063224 */ /* 0x000fe200078e0011 */
[----:B------:R-:W-:Y:S01]  /*0c10*/  ISETP.EQ.AND P3, PT, R10, -0x1c, PT ;  /* 0xffffffe40a00780c */ /* 0x000fe20003f62270 */
[----:B------:R-:W-:Y:S01]  /*0c20*/  @P4 IMAD.MOV.U32 R2, RZ, RZ, R13 ;  /* 0x000000ffff024224 */ /* 0x000fe200078e000d */
[----:B------:R-:W-:Y:S01]  /*0c30*/  @P5 MOV R2, R15 ;  /* 0x0000000f00025202 */ /* 0x000fe20000000f00 */
[----:B------:R-:W-:Y:S01]  /*0c40*/  @P4 IMAD.MOV.U32 R3, RZ, RZ, R15 ;  /* 0x000000ffff034224 */ /* 0x000fe200078e000f */
[----:B------:R-:W-:Y:S01]  /*0c50*/  @P6 MOV R2, R16 ;  /* 0x0000001000026202 */ /* 0x000fe20000000f00 */
[--C-:B------:R-:W-:Y:S01]  /*0c60*/  @P5 IMAD.MOV.U32 R3, RZ, RZ, R16.reuse ;  /* 0x000000ffff035224 */ /* 0x100fe200078e0010 */
[----:B------:R-:W-:Y:S01]  /*0c70*/  @P1 MOV R2, R17 ;  /* 0x0000001100021202 */ /* 0x000fe20000000f00 */
[----:B------:R-:W-:-:S02]  /*0c80*/  @P4 IMAD.MOV.U32 R4, RZ, RZ, R16 ;  /* 0x000000ffff044224 */ /* 0x000fc400078e0010 */
[--C-:B------:R-:W-:Y:S02]  /*0c90*/  @P6 IMAD.MOV.U32 R3, RZ, RZ, R17.reuse ;  /* 0x000000ffff036224 */ /* 0x100fe400078e0011 */
[----:B------:R-:W-:Y:S01]  /*0ca0*/  @P5 IMAD.MOV.U32 R4, RZ, RZ, R17 ;  /* 0x000000ffff045224 */ /* 0x000fe200078e0011 */
[----:B------:R-:W-:Y:S01]  /*0cb0*/  @P6 MOV R4, R18 ;  /* 0x0000001200046202 */ /* 0x000fe20000000f00 */
[--C-:B------:R-:W-:Y:S01]  /*0cc0*/  @P2 IMAD.MOV.U32 R2, RZ, RZ, R18.reuse ;  /* 0x000000ffff022224 */ /* 0x100fe200078e0012 */
[-C--:B------:R-:W-:Y:S01]  /*0cd0*/  @P3 MOV R2, R19.reuse ;  /* 0x0000001300023202 */ /* 0x080fe20000000f00 */
[--C-:B------:R-:W-:Y:S02]  /*0ce0*/  @P1 IMAD.MOV.U32 R3, RZ, RZ, R18.reuse ;  /* 0x000000ffff031224 */ /* 0x100fe400078e0012 */
[--C-:B------:R-:W-:Y:S01]  /*0cf0*/  @P5 IMAD.MOV.U32 R5, RZ, RZ, R18.reuse ;  /* 0x000000ffff055224 */ /* 0x100fe200078e0012 */
[----:B------:R-:W-:Y:S01]  /*0d00*/  @P6 MOV R5, R19 ;  /* 0x0000001300056202 */ /* 0x000fe20000000f00 */
[----:B------:R-:W-:-:S02]  /*0d10*/  @P4 IMAD.MOV.U32 R6, RZ, RZ, R18 ;  /* 0x000000ffff064224 */ /* 0x000fc400078e0012 */
[--C-:B------:R-:W-:Y:S02]  /*0d20*/  @P2 IMAD.MOV.U32 R3, RZ, RZ, R19.reuse ;  /* 0x000000ffff032224 */ /* 0x100fe400078e0013 */
[--C-:B------:R-:W-:Y:S02]  /*0d30*/  @P1 IMAD.MOV.U32 R4, RZ, RZ, R19.reuse ;  /* 0x000000ffff041224 */ /* 0x100fe400078e0013 */
[----:B------:R-:W-:-:S07]  /*0d40*/  @P5 IMAD.MOV.U32 R6, RZ, RZ, R19 ;  /* 0x000000ffff065224 */ /* 0x000fce00078e0013 */
.L_x_3:
[----:B------:R-:W-:-:S13]  /*0d50*/  ISETP.NE.AND P1, PT, R20, RZ, PT ;  /* 0x000000ff1400720c */ /* 0x000fda0003f25270 */
[----:B------:R-:W-:Y:S05]  /*0d60*/  @!P1 BRA `(.L_x_0) ;  /* 0x0000000000f89947 */ /* 0x000fea0003800000 */
[----:B------:R-:W-:Y:S02]  /*0d70*/  ISETP.GE.U32.AND P2, PT, R20, 0x4, PT ;  /* 0x000000041400780c */ /* 0x000fe40003f46070 */
[----:B------:R-:W-:-:S04]  /*0d80*/  LOP3.LUT R16, R12, 0x3, RZ, 0xc0, !PT ;  /* 0x000000030c107812 */ /* 0x000fc800078ec0ff */
[----:B------:R-:W-:-:S07]  /*0d90*/  ISETP.NE.AND P1, PT, R16, RZ, PT ;  /* 0x000000ff1000720c */ /* 0x000fce0003f25270 */
[----:B------:R-:W-:Y:S06]  /*0da0*/  @!P2 BRA `(.L_x_4) ;  /* 0x000000000094a947 */ /* 0x000fec0003800000 */
[----:B------:R-:W0:Y:S01]  /*0db0*/  LDC.64 R8, c[0x0][0x380] ;  /* 0x0000e000ff087b82 */ /* 0x000e220000000a00 */
[----:B------:R-:W-:-:S05]  /*0dc0*/  IADD3 R11, PT, PT, R7, R14, RZ ;  /* 0x0000000e070b7210 */ /* 0x000fca0007ffe0ff */
[----:B0-----:R-:W-:-:S05]  /*0dd0*/  IMAD.WIDE R8, R11, 0x4, R8 ;  /* 0x000000040b087825 */ /* 0x001fca00078e0208 */
[----:B------:R-:W2:Y:S04]  /*0de0*/  LDG.E R17, desc[UR8][R8.64] ;  /* 0x0000000808117981 */ /* 0x000ea8000c1e1900 */
[----:B------:R-:W3:Y:S04]  /*0df0*/  LDG.E R11, desc[UR8][R8.64+0x4] ;  /* 0x00000408080b7981 */ /* 0x000ee8000c1e1900 */
[----:B------:R-:W4:Y:S04]  /*0e00*/  LDG.E R13, desc[UR8][R8.64+0x8] ;  /* 0x00000808080d7981 */ /* 0x000f28000c1e1900 */
[----:B------:R-:W5:Y:S01]  /*0e10*/  LDG.E R15, desc[UR8][R8.64+0xc] ;  /* 0x00000c08080f7981 */ /* 0x000f62000c1e1900 */
[----:B------:R-:W-:-:S02]  /*0e20*/  IMAD.SHL.U32 R10, R14, 0x4, RZ ;  /* 0x000000040e0a7824 */ /* 0x000fc400078e00ff */
[----:B------:R-:W-:-:S03]  /*0e30*/  VIADD R14, R14, 0x4 ;  /* 0x000000040e0e7836 */ /* 0x000fc60000000000 */
[C---:B------:R-:W-:Y:S02]  /*0e40*/  ISETP.EQ.AND P4, PT, R10.reuse, 0x10, PT ;  /* 0x000000100a00780c */ /* 0x040fe40003f82270 */
[C---:B------:R-:W-:Y:S02]  /*0e50*/  ISETP.EQ.AND P6, PT, R10.reuse, 0xc, PT ;  /* 0x0000000c0a00780c */ /* 0x040fe40003fc2270 */
[C---:B------:R-:W-:Y:S02]  /*0e60*/  ISETP.EQ.AND P5, PT, R10.reuse, 0x8, PT ;  /* 0x000000080a00780c */ /* 0x040fe40003fa2270 */
[C---:B------:R-:W-:Y:S02]  /*0e70*/  ISETP.EQ.AND P3, PT, R10.reuse, RZ, PT ;  /* 0x000000ff0a00720c */ /* 0x040fe40003f62270 */
[----:B------:R-:W-:-:S05]  /*0e80*/  ISETP.EQ.AND P2, PT, R10, 0x4, PT ;  /* 0x000000040a00780c */ /* 0x000fca0003f42270 */
[----:B--2---:R-:W-:Y:S01]  /*0e90*/  @P4 IMAD.MOV.U32 R6, RZ, RZ, R17 ;  /* 0x000000ffff064224 */ /* 0x004fe200078e0011 */
[----:B------:R-:W-:-:S03]  /*0ea0*/  ISETP.EQ.AND P4, PT, R10, -0x4, PT ;  /* 0xfffffffc0a00780c */ /* 0x000fc60003f82270 */
[----:B------:R-:W-:Y:S01]  /*0eb0*/  @P5 IMAD.MOV.U32 R4, RZ, RZ, R17 ;  /* 0x000000ffff045224 */ /* 0x000fe200078e0011 */
[----:B------:R-:W-:Y:S01]  /*0ec0*/  @P6 MOV R5, R17 ;  /* 0x0000001100056202 */ /* 0x000fe20000000f00 */
[----:B---3--:R-:W-:Y:S01]  /*0ed0*/  @P6 IMAD.MOV.U32 R6, RZ, RZ, R11 ;  /* 0x000000ffff066224 */ /* 0x008fe200078e000b */
[C---:B------:R-:W-:Y:S01]  /*0ee0*/  ISETP.EQ.AND P6, PT, R10.reuse, -0x8, PT ;  /* 0xfffffff80a00780c */ /* 0x040fe20003fc2270 */
[----:B------:R-:W-:Y:S01]  /*0ef0*/  @P3 IMAD.MOV.U32 R2, RZ, RZ, R17 ;  /* 0x000000ffff023224 */ /* 0x000fe200078e0011 */
[----:B------:R-:W-:Y:S01]  /*0f00*/  @P5 MOV R5, R11 ;  /* 0x0000000b00055202 */ /* 0x000fe20000000f00 */
[--C-:B----4-:R-:W-:Y:S01]  /*0f10*/  @P5 IMAD.MOV.U32 R6, RZ, RZ, R13.reuse ;  /* 0x000000ffff065224 */ /* 0x110fe200078e000d */
[----:B------:R-:W-:Y:S01]  /*0f20*/  ISETP.EQ.AND P5, PT, R10, -0xc, PT ;  /* 0xfffffff40a00780c */ /* 0x000fe20003fa2270 */
[----:B------:R-:W-:Y:S01]  /*0f30*/  @P2 IMAD.MOV.U32 R5, RZ, RZ, R13 ;  /* 0x000000ffff052224 */ /* 0x000fe200078e000d */
[----:B------:R-:W-:Y:S01]  /*0f40*/  @P2 MOV R3, R17 ;  /* 0x0000001100032202 */ /* 0x000fe20000000f00 */
[--C-:B------:R-:W-:Y:S01]  /*0f50*/  @P3 IMAD.MOV.U32 R3, RZ, RZ, R11.reuse ;  /* 0x000000ffff033224 */ /* 0x100fe200078e000b */
[----:B------:R-:W-:Y:S01]  /*0f60*/  @P2 MOV R4, R11 ;  /* 0x0000000b00042202 */ /* 0x000fe20000000f00 */
[----:B------:R-:W-:Y:S01]  /*0f70*/  @P4 IMAD.MOV.U32 R2, RZ, RZ, R11 ;  /* 0x000000ffff024224 */ /* 0x000fe200078e000b */
[----:B------:R-:W-:Y:S01]  /*0f80*/  @P3 MOV R4, R13 ;  /* 0x0000000d00043202 */ /* 0x000fe20000000f00 */
[--C-:B------:R-:W-:Y:S01]  /*0f90*/  @P4 IMAD.MOV.U32 R3, RZ, RZ, R13.reuse ;  /* 0x000000ffff034224 */ /* 0x100fe200078e000d */
[-C--:B-----5:R-:W-:Y:S01]  /*0fa0*/  @P2 MOV R6, R15.reuse ;  /* 0x0000000f00062202 */ /* 0x0a0fe20000000f00 */
[----:B------:R-:W-:Y:S01]  /*0fb0*/  @P6 IMAD.MOV.U32 R2, RZ, RZ, R13 ;  /* 0x000000ffff026224 */ /* 0x000fe200078e000d */
[----:B------:R-:W-:Y:S01]  /*0fc0*/  @P6 MOV R3, R15 ;  /* 0x0000000f00036202 */ /* 0x000fe20000000f00 */
[----:B------:R-:W-:-:S02]  /*0fd0*/  @P4 IMAD.MOV.U32 R4, RZ, RZ, R15 ;  /* 0x000000ffff044224 */ /* 0x000fc400078e000f */
[--C-:B------:R-:W-:Y:S02]  /*0fe0*/  @P5 IMAD.MOV.U32 R2, RZ, RZ, R15.reuse ;  /* 0x000000ffff025224 */ /* 0x100fe400078e000f */
[----:B------:R-:W-:-:S07]  /*0ff0*/  @P3 IMAD.MOV.U32 R5, RZ, RZ, R15 ;  /* 0x000000ffff053224 */ /* 0x000fce00078e000f */
.L_x_4:
[----:B------:R-:W-:Y:S05]  /*1000*/  @!P1 BRA `(.L_x_0) ;  /* 0x0000000000509947 */ /* 0x000fea0003800000 */
[----:B------:R-:W0:Y:S01]  /*1010*/  LDC.64 R8, c[0x0][0x380] ;  /* 0x0000e000ff087b82 */ /* 0x000e220000000a00 */
[----:B------:R-:W-:-:S05]  /*1020*/  UMOV UR4, URZ ;  /* 0x000000ff00047c82 */ /* 0x000fca0008000000 */
.L_x_5:
[----:B------:R-:W-:-:S04]  /*1030*/  IMAD.IADD R11, R7, 0x1, R14 ;  /* 0x00000001070b7824 */ /* 0x000fc800078e020e */
[----:B0-----:R-:W-:-:S06]  /*1040*/  IMAD.WIDE R10, R11, 0x4, R8 ;  /* 0x000000040b0a7825 */ /* 0x001fcc00078e0208 */
[----:B------:R-:W2:Y:S01]  /*1050*/  LDG.E R10, desc[UR8][R10.64] ;  /* 0x000000080a0a7981 */ /* 0x000ea2000c1e1900 */
[----:B------:R-:W-:Y:S01]  /*1060*/  UIADD3 UR4, UPT, UPT, UR4, 0x1, URZ ;  /* 0x0000000104047890 */ /* 0x000fe2000fffe0ff */
[C---:B------:R-:W-:Y:S02]  /*1070*/  SHF.L.U32 R13, R14.reuse, 0x2, RZ ;  /* 0x000000020e0d7819 */ /* 0x040fe400000006ff */
[----:B------:R-:W-:Y:S02]  /*1080*/  IADD3 R14, PT, PT, R14, 0x1, RZ ;  /* 0x000000010e0e7810 */ /* 0x000fe40007ffe0ff */
[C---:B------:R-:W-:Y:S02]  /*1090*/  ISETP.EQ.AND P2, PT, R13.reuse, RZ, PT ;  /* 0x000000ff0d00720c */ /* 0x040fe40003f42270 */
[----:B------:R-:W-:Y:S02]  /*10a0*/  ISETP.NE.AND P1, PT, R16, UR4, PT ;  /* 0x0000000410007c0c */ /* 0x000fe4000bf25270 */
[----:B------:R-:W-:-:S02]  /*10b0*/  ISETP.EQ.AND P3, PT, R13, 0x4, PT ;  /* 0x000000040d00780c */ /* 0x000fc40003f62270 */
[C---:B------:R-:W-:Y:S02]  /*10c0*/  ISETP.EQ.AND P4, PT, R13.reuse, 0x8, PT ;  /* 0x000000080d00780c */ /* 0x040fe40003f82270 */
[C---:B------:R-:W-:Y:S02]  /*10d0*/  ISETP.EQ.AND P5, PT, R13.reuse, 0xc, PT ;  /* 0x0000000c0d00780c */ /* 0x040fe40003fa2270 */
[----:B------:R-:W-:-:S03]  /*10e0*/  ISETP.EQ.AND P6, PT, R13, 0x10, PT ;  /* 0x000000100d00780c */ /* 0x000fc60003fc2270 */
[----:B--2---:R-:W-:-:S06]  /*10f0*/  @P2 IMAD.MOV.U32 R2, RZ, RZ, R10 ;  /* 0x000000ffff022224 */ /* 0x004fcc00078e000a */
[----:B------:R-:W-:Y:S01]  /*1100*/  @P4 MOV R4, R10 ;  /* 0x0000000a00044202 */ /* 0x000fe20000000f00 */
[--C-:B------:R-:W-:Y:S02]  /*1110*/  @P3 IMAD.MOV.U32 R3, RZ, RZ, R10.reuse ;  /* 0x000000ffff033224 */ /* 0x100fe400078e000a */
[--C-:B------:R-:W-:Y:S02]  /*1120*/  @P5 IMAD.MOV.U32 R5, RZ, RZ, R10.reuse ;  /* 0x000000ffff055224 */ /* 0x100fe400078e000a */
[----:B------:R-:W-:Y:S01]  /*1130*/  @P6 IMAD.MOV.U32 R6, RZ, RZ, R10 ;  /* 0x000000ffff066224 */ /* 0x000fe200078e000a */
[----:B------:R-:W-:Y:S06]  /*1140*/  @P1 BRA `(.L_x_5) ;  /* 0xfffffffc00b81947 */ /* 0x000fec000383ffff */
.L_x_0:
[----:B------:R-:W0:Y:S02]  /*1150*/  LDC R7, c[0x0][0x39c] ;  /* 0x0000e700ff077b82 */ /* 0x000e240000000800 */
[----:B0-----:R-:W-:-:S13]  /*1160*/  ISETP.GE.AND P1, PT, R7, 0x1, PT ;  /* 0x000000010700780c */ /* 0x001fda0003f26270 */
[----:B------:R-:W-:Y:S05]  /*1170*/  @!P1 EXIT ;  /* 0x000000000000994d */ /* 0x000fea0003800000 */
[----:B------:R-:W-:Y:S05]  /*1180*/  @!P0 BRA `(.L_x_6) ;  /* 0x0000001400788947 */ /* 0x000fea0003800000 */
[C---:B------:R-:W-:Y:S01]  /*1190*/  LOP3.LUT R19, R12.reuse, 0xf, RZ, 0xc0, !PT ;  /* 0x0000000f0c137812 */ /* 0x040fe200078ec0ff */
[----:B------:R-:W-:Y:S01]  /*11a0*/  IMAD.MOV.U32 R9, RZ, RZ, R3 ;  /* 0x000000ffff097224 */ /* 0x000fe200078e0003 */
[C---:B------:R-:W-:Y:S01]  /*11b0*/  LOP3.LUT R7, R12.reuse, 0x7ffffff0, RZ, 0xc0, !PT ;  /* 0x7ffffff00c077812 */ /* 0x040fe200078ec0ff */
[----:B------:R-:W-:Y:S01]  /*11c0*/  IMAD.MOV.U32 R11, RZ, RZ, R5 ;  /* 0x000000ffff0b7224 */ /* 0x000fe200078e0005 */
[----:B------:R-:W-:Y:S01]  /*11d0*/  LOP3.LUT R20, R12, 0x7, RZ, 0xc0, !PT ;  /* 0x000000070c147812 */ /* 0x000fe200078ec0ff */
[----:B------:R-:W-:Y:S01]  /*11e0*/  VIADD R8, R19, 0xffffffff ;  /* 0xffffffff13087836 */ /* 0x000fe20000000000 */
[----:B------:R-:W-:Y:S01]  /*11f0*/  MOV R10, R4 ;  /* 0x00000004000a7202 */ /* 0x000fe20000000f00 */
[----:B------:R-:W-:Y:S01]  /*1200*/  IMAD.MOV.U32 R18, RZ, RZ, R6 ;  /* 0x000000ffff127224 */ /* 0x000fe200078e0006 */
[----:B------:R-:W-:Y:S02]  /*1210*/  UMOV UR4, URZ ;  /* 0x000000ff00047c82 */ /* 0x000fe40008000000 */
[----:B------:R-:W-:-:S02]  /*1220*/  ISETP.GE.U32.AND P0, PT, R8, 0x7, PT ;  /* 0x000000070800780c */ /* 0x000fc40003f06070 */
[----:B------:R-:W-:Y:S02]  /*1230*/  LOP3.LUT R8, R12, 0x3, RZ, 0xc0, !PT ;  /* 0x000000030c087812 */ /* 0x000fe400078ec0ff */
[----:B------:R-:W-:-:S09]  /*1240*/  IADD3 R12, PT, PT, -R7, RZ, RZ ;  /* 0x000000ff070c7210 */ /* 0x000fd20007ffe1ff */
.L_x_12:
[----:B------:R-:W0:Y:S01]  /*1250*/  LDCU UR5, c[0x0][0x398] ;  /* 0x00007300ff0577ac */ /* 0x000e220008000800 */
[----:B------:R-:W-:Y:S01]  /*1260*/  IMAD.MOV.U32 R13, RZ, RZ, R9 ;  /* 0x000000ffff0d7224 */ /* 0x000fe200078e0009 */
[----:B------:R-:W-:Y:S01]  /*1270*/  MOV R9, R10 ;  /* 0x0000000a00097202 */ /* 0x000fe20000000f00 */
[----:B------:R-:W-:Y:S02]  /*1280*/  IMAD.MOV.U32 R10, RZ, RZ, R11 ;  /* 0x000000ffff0a7224 */ /* 0x000fe400078e000b */
[----:B------:R-:W-:Y:S02]  /*1290*/  IMAD.MOV.U32 R11, RZ, RZ, R18 ;  /* 0x000000ffff0b7224 */ /* 0x000fe400078e0012 */
[----:B------:R-:W-:Y:S02]  /*12a0*/  HFMA2 R18, -RZ, RZ, 0, 0 ;  /* 0x00000000ff127431 */ /* 0x000fe400000001ff */
[----:B------:R-:W-:Y:S01]  /*12b0*/  IMAD.MOV.U32 R21, RZ, RZ, RZ ;  /* 0x000000ffff157224 */ /* 0x000fe200078e00ff */
[----:B0-----:R-:W-:-:S09]  /*12c0*/  UISETP.GE.U32.AND UP0, UPT, UR5, 0x10, UPT ;  /* 0x000000100500788c */ /* 0x001fd2000bf06070 */
[----:B------:R-:W-:Y:S05]  /*12d0*/  BRA.U !UP0, `(.L_x_7) ;  /* 0x00000009084c7547 */ /* 0x000fea000b800000 */
[----:B------:R-:W0:Y:S01]  /*12e0*/  LDCU.64 UR6, c[0x0][0x388] ;  /* 0x00007100ff0677ac */ /* 0x000e220008000a00 */
[----:B------:R-:W-:Y:S01]  /*12f0*/  IMAD.MOV.U32 R24, RZ, RZ, -0xc ;  /* 0xfffffff4ff187424 */ /* 0x000fe200078e00ff */
[----:B------:R-:W-:Y:S01]  /*1300*/  MOV R16, R12 ;  /* 0x0000000c00107202 */ /* 0x000fe20000000f00 */
[----:B------:R-:W-:Y:S01]  /*1310*/  IMAD.MOV.U32 R18, RZ, RZ, RZ ;  /* 0x000000ffff127224 */ /* 0x000fe200078e00ff */
[----:B0-----:R-:W-:-:S04]  /*1320*/  UIADD3 UR5, UP0, UPT, UR6, 0x20, URZ ;  /* 0x0000002006057890 */ /* 0x001fc8000ff1e0ff */
[----:B------:R-:W-:Y:S02]  /*1330*/  UIADD3.X UR6, UPT, UPT, URZ, UR7, URZ, UP0, !UPT ;  /* 0x00000007ff067290 */ /* 0x000fe400087fe4ff */
[----:B------:R-:W-:-:S04]  /*1340*/  IMAD.U32 R14, RZ, RZ, UR5 ;  /* 0x00000005ff0e7e24 */ /* 0x000fc8000f8e00ff */
[----:B------:R-:W-:-:S07]  /*1350*/  IMAD.U32 R15, RZ, RZ, UR6 ;  /* 0x00000006ff0f7e24 */ /* 0x000fce000f8e00ff */
.L_x_8:
[----:B------:R-:W2:Y:S04]  /*1360*/  LDG.E R23, desc[UR8][R14.64+-0x20] ;  /* 0xffffe0080e177981 */ /* 0x000ea8000c1e1900 */
[----:B------:R-:W3:Y:S04]  /*1370*/  LDG.E R26, desc[UR8][R14.64+-0x1c] ;  /* 0xffffe4080e1a7981 */ /* 0x000ee8000c1e1900 */
[----:B------:R-:W4:Y:S04]  /*1380*/  LDG.E R22, desc[UR8][R14.64+-0x18] ;  /* 0xffffe8080e167981 */ /* 0x000f28000c1e1900 */
[----:B------:R-:W5:Y:S01]  /*1390*/  LDG.E R21, desc[UR8][R14.64+-0x14] ;  /* 0xffffec080e157981 */ /* 0x000f62000c1e1900 */
[----:B------:R-:W-:-:S02]  /*13a0*/  ISETP.EQ.AND P2, PT, R24, -0x1c, PT ;  /* 0xffffffe41800780c */ /* 0x000fc40003f42270 */
[C---:B------:R-:W-:Y:S01]  /*13b0*/  ISETP.EQ.AND P3, PT, R24.reuse, -0x18, PT ;  /* 0xffffffe81800780c */ /* 0x040fe20003f62270 */
[----:B------:R-:W5:Y:S01]  /*13c0*/  LDG.E R17, desc[UR8][R14.64+-0x10] ;  /* 0xfffff0080e117981 */ /* 0x000f62000c1e1900 */
[C---:B------:R-:W-:Y:S02]  /*13d0*/  ISETP.EQ.AND P6, PT, R24.reuse, -0x14, PT ;  /* 0xffffffec1800780c */ /* 0x040fe40003fc2270 */
[C---:B------:R-:W-:Y:S02]  /*13e0*/  ISETP.EQ.AND P1, PT, R24.reuse, -0x10, PT ;  /* 0xfffffff01800780c */ /* 0x040fe40003f22270 */
[----:B------:R-:W-:-:S05]  /*13f0*/  ISETP.EQ.AND P4, PT, R24, -0xc, PT ;  /* 0xfffffff41800780c */ /* 0x000fca0003f82270 */
[----:B------:R-:W-:Y:S02]  /*1400*/  @P2 MOV R25, R2 ;  /* 0x0000000200192202 */ /* 0x000fe40000000f00 */
[----:B------:R-:W-:Y:S02]  /*1410*/  @P3 IMAD.MOV.U32 R25, RZ, RZ, R3 ;  /* 0x000000ffff193224 */ /* 0x000fe400078e0003 */
[----:B------:R-:W-:Y:S02]  /*1420*/  @P6 IMAD.MOV.U32 R25, RZ, RZ, R4 ;  /* 0x000000ffff196224 */ /* 0x000fe400078e0004 */
[----:B------:R-:W-:Y:S02]  /*1430*/  @P1 MOV R25, R5 ;  /* 0x0000000500191202 */ /* 0x000fe40000000f00 */
[----:B------:R-:W-:Y:S01]  /*1440*/  @P4 IMAD.MOV.U32 R25, RZ, RZ, R6 ;  /* 0x000000ffff194224 */ /* 0x000fe200078e0006 */
[C---:B------:R-:W-:Y:S02]  /*1450*/  ISETP.EQ.AND P5, PT, R24.reuse, -0x8, PT ;  /* 0xfffffff81800780c */ /* 0x040fe40003fa2270 */
[----:B------:R-:W-:Y:S01]  /*1460*/  ISETP.EQ.AND P2, PT, R24, -0x4, PT ;  /* 0xfffffffc1800780c */ /* 0x000fe20003f42270 */
[----:B--2---:R-:W-:-:S02]  /*1470*/  FFMA R23, R23, R25, R18 ;  /* 0x0000001917177223 */ /* 0x004fc40000000012 */
[----:B------:R-:W2:Y:S01]  /*1480*/  LDG.E R18, desc[UR8][R14.64+-0xc] ;  /* 0xfffff4080e127981 */ /* 0x000ea2000c1e1900 */
[----:B------:R-:W-:Y:S01]  /*1490*/  @P3 IMAD.MOV.U32 R25, RZ, RZ, R2 ;  /* 0x000000ffff193224 */ /* 0x000fe200078e0002 */
[----:B------:R-:W-:Y:S01]  /*14a0*/  @P6 MOV R25, R3 ;  /* 0x0000000300196202 */ /* 0x000fe20000000f00 */
[----:B------:R-:W-:Y:S02]  /*14b0*/  @P1 IMAD.MOV.U32 R25, RZ, RZ, R4 ;  /* 0x000000ffff191224 */ /* 0x000fe400078e0004 */
[----:B------:R-:W-:-:S03]  /*14c0*/  @P4 IMAD.MOV.U32 R25, RZ, RZ, R5 ;  /* 0x000000ffff194224 */ /* 0x000fc600078e0005 */
[----:B------:R-:W-:-:S05]  /*14d0*/  @P5 MOV R25, R6 ;  /* 0x0000000600195202 */ /* 0x000fca0000000f00 */
[----:B---3--:R-:W-:Y:S02]  /*14e0*/  FFMA R25, R26, R25, R23 ;  /* 0x000000191a197223 */ /* 0x008fe40000000017 */
[----:B------:R-:W3:Y:S01]  /*14f0*/  LDG.E R23, desc[UR8][R14.64+-0x8] ;  /* 0xfffff8080e177981 */ /* 0x000ee2000c1e1900 */
[----:B------:R-:W-:Y:S02]  /*1500*/  @P6 IMAD.MOV.U32 R26, RZ, RZ, R2 ;  /* 0x000000ffff1a6224 */ /* 0x000fe400078e0002 */
[----:B------:R-:W-:Y:S01]  /*1510*/  @P1 IMAD.MOV.U32 R26, RZ, RZ, R3 ;  /* 0x000000ffff1a1224 */ /* 0x000fe200078e0003 */
[----:B------:R-:W-:Y:S01]  /*1520*/  @P4 MOV R26, R4 ;  /* 0x00000004001a4202 */ /* 0x000fe20000000f00 */
[----:B------:R-:W-:Y:S02]  /*1530*/  @P5 IMAD.MOV.U32 R26, RZ, RZ, R5 ;  /* 0x000000ffff1a5224 */ /* 0x000fe400078e0005 */
[----:B------:R-:W-:Y:S01]  /*1540*/  @P2 IMAD.MOV.U32 R26, RZ, RZ, R6 ;  /* 0x000000ffff1a2224 */ /* 0x000fe200078e0006 */
[----:B------:R-:W-:-:S03]  /*1550*/  ISETP.EQ.AND P3, PT, R24, RZ, PT ;  /* 0x000000ff1800720c */ /* 0x000fc60003f62270 */
[----:B----4-:R-:W-:Y:S02]  /*1560*/  FFMA R26, R22, R26, R25 ;  /* 0x0000001a161a7223 */ /* 0x010fe40000000019 */
[----:B------:R-:W4:Y:S01]  /*1570*/  LDG.E R22, desc[UR8][R14.64+-0x4] ;  /* 0xfffffc080e167981 */ /* 0x000f22000c1e1900 */
[----:B------:R-:W-:Y:S01]  /*1580*/  @P1 MOV R25, R2 ;  /* 0x0000000200191202 */ /* 0x000fe20000000f00 */
[----:B------:R-:W-:Y:S02]  /*1590*/  @P4 IMAD.MOV.U32 R25, RZ, RZ, R3 ;  /* 0x000000ffff194224 */ /* 0x000fe400078e0003 */
[----:B------:R-:W-:Y:S01]  /*15a0*/  @P5 IMAD.MOV.U32 R25, RZ, RZ, R4 ;  /* 0x000000ffff195224 */ /* 0x000fe200078e0004 */
[----:B------:R-:W-:-:S03]  /*15b0*/  @P2 MOV R25, R5 ;  /* 0x0000000500192202 */ /* 0x000fc60000000f00 */
[----:B------:R-:W-:-:S04]  /*15c0*/  @P3 IMAD.MOV.U32 R25, RZ, RZ, R6 ;  /* 0x000000ffff193224 */ /* 0x000fc800078e0006 */
[----:B-----5:R-:W-:Y:S01]  /*15d0*/  FFMA R26, R21, R25, R26 ;  /* 0x00000019151a7223 */ /* 0x020fe2000000001a */
[----:B------:R-:W-:Y:S01]  /*15e0*/  @P4 IMAD.MOV.U32 R25, RZ, RZ, R2 ;  /* 0x000000ffff194224 */ /* 0x000fe200078e0002 */
[----:B------:R-:W5:Y:S01]  /*15f0*/  LDG.E R21, desc[UR8][R14.64] ;  /* 0x000000080e157981 */ /* 0x000f62000c1e1900 */
[----:B------:R-:W-:Y:S02]  /*1600*/  ISETP.EQ.AND P4, PT, R24, 0x4, PT ;  /* 0x000000041800780c */ /* 0x000fe40003f82270 */
[----:B------:R-:W-:Y:S01]  /*1610*/  @P5 MOV R25, R3 ;  /* 0x0000000300195202 */ /* 0x000fe20000000f00 */
[----:B------:R-:W-:Y:S02]  /*1620*/  @P2 IMAD.MOV.U32 R25, RZ, RZ, R4 ;  /* 0x000000ffff192224 */ /* 0x000fe400078e0004 */
[----:B------:R-:W-:-:S08]  /*1630*/  @P3 IMAD.MOV.U32 R25, RZ, RZ, R5 ;  /* 0x000000ffff193224 */ /* 0x000fd000078e0005 */
[----:B------:R-:W-:Y:S02]  /*1640*/  @P4 MOV R25, R6 ;  /* 0x0000000600194202 */ /* 0x000fe40000000f00 */
[----:B------:R-:W-:-:S03]  /*1650*/  ISETP.EQ.AND P1, PT, R24, 0x8, PT ;  /* 0x000000081800780c */ /* 0x000fc60003f22270 */
[----:B------:R-:W-:Y:S02]  /*1660*/  FFMA R25, R17, R25, R26 ;  /* 0x0000001911197223 */ /* 0x000fe4000000001a */
[----:B------:R-:W5:Y:S01]  /*1670*/  LDG.E R17, desc[UR8][R14.64+0x4] ;  /* 0x000004080e117981 */ /* 0x000f62000c1e1900 */
[----:B------:R-:W-:Y:S02]  /*1680*/  @P5 IMAD.MOV.U32 R26, RZ, RZ, R2 ;  /* 0x000000ffff1a5224 */ /* 0x000fe400078e0002 */
[----:B------:R-:W-:Y:S01]  /*1690*/  @P2 IMAD.MOV.U32 R26, RZ, RZ, R3 ;  /* 0x000000ffff1a2224 */ /* 0x000fe200078e0003 */
[----:B------:R-:W-:Y:S01]  /*16a0*/  @P3 MOV R26, R4 ;  /* 0x00000004001a3202 */ /* 0x000fe20000000f00 */
[----:B------:R-:W-:-:S03]  /*16b0*/  @P4 IMAD.MOV.U32 R26, RZ, RZ, R5 ;  /* 0x000000ffff1a4224 */ /* 0x000fc600078e0005 */
[----:B------:R-:W-:-:S04]  /*16c0*/  @P1 IMAD.MOV.U32 R26, RZ, RZ, R6 ;  /* 0x000000ffff1a1224 */ /* 0x000fc800078e0006 */
[----:B--2---:R-:W-:Y:S02]  /*16d0*/  FFMA R26, R18, R26, R25 ;  /* 0x0000001a121a7223 */ /* 0x004fe40000000019 */
[----:B------:R-:W2:Y:S01]  /*16e0*/  LDG.E R18, desc[UR8][R14.64+0x8] ;  /* 0x000008080e127981 */ /* 0x000ea2000c1e1900 */
[----:B------:R-:W-:Y:S02]  /*16f0*/  @P2 MOV R25, R2 ;  /* 0x0000000200192202 */ /* 0x000fe40000000f00 */
[----:B------:R-:W-:Y:S01]  /*1700*/  ISETP.EQ.AND P2, PT, R24, 0xc, PT ;  /* 0x0000000c1800780c */ /* 0x000fe20003f42270 */
[----:B------:R-:W-:Y:S02]  /*1710*/  @P3 IMAD.MOV.U32 R25, RZ, RZ, R3 ;  /* 0x000000ffff193224 */ /* 0x000fe400078e0003 */
[----:B------:R-:W-:Y:S01]  /*1720*/  @P4 IMAD.MOV.U32 R25, RZ, RZ, R4 ;  /* 0x000000ffff194224 */ /* 0x000fe200078e0004 */
[----:B------:R-:W-:-:S09]  /*1730*/  @P1 MOV R25, R5 ;  /* 0x0000000500191202 */ /* 0x000fd20000000f00 */
[----:B------:R-:W-:-:S04]  /*1740*/  @P2 IMAD.MOV.U32 R25, RZ, RZ, R6 ;  /* 0x000000ffff192224 */ /* 0x000fc800078e0006 */
[----:B---3--:R-:W-:Y:S01]  /*1750*/  FFMA R23, R23, R25, R26 ;  /* 0x0000001917177223 */ /* 0x008fe2000000001a */
[----:B------:R-:W-:Y:S01]  /*1760*/  @P3 IMAD.MOV.U32 R25, RZ, RZ, R2 ;  /* 0x000000ffff193224 */ /* 0x000fe200078e0002 */
[----:B------:R-:W-:Y:S02]  /*1770*/  ISETP.EQ.AND P3, PT, R24, 0x10, PT ;  /* 0x000000101800780c */ /* 0x000fe40003f62270 */
[----:B------:R-:W-:Y:S01]  /*1780*/  @P4 MOV R25, R3 ;  /* 0x0000000300194202 */ /* 0x000fe20000000f00 */
[----:B------:R-:W-:Y:S02]  /*1790*/  @P1 IMAD.MOV.U32 R25, RZ, RZ, R4 ;  /* 0x000000ffff191224 */ /* 0x000fe400078e0004 */
[----:B------:R-:W-:-:S08]  /*17a0*/  @P2 IMAD.MOV.U32 R25, RZ, RZ, R5 ;  /* 0x000000ffff192224 */ /* 0x000fd000078e0005 */
[----:B------:R-:W-:-:S05]  /*17b0*/  @P3 MOV R25, R6 ;  /* 0x0000000600193202 */ /* 0x000fca0000000f00 */
[----:B----4-:R-:W-:Y:S01]  /*17c0*/  FFMA R26, R22, R25, R23 ;  /* 0x00000019161a7223 */ /* 0x010fe20000000017 */
[----:B------:R-:W-:Y:S01]  /*17d0*/  @P4 IMAD.MOV.U32 R23, RZ, RZ, R2 ;  /* 0x000000ffff174224 */ /* 0x000fe200078e0002 */
[----:B------:R-:W3:Y:S01]  /*17e0*/  LDG.E R22, desc[UR8][R14.64+0xc] ;  /* 0x00000c080e167981 */ /* 0x000ee2000c1e1900 */
[----:B------:R-:W-:Y:S01]  /*17f0*/  ISETP.EQ.AND P4, PT, R24, 0x14, PT ;  /* 0x000000141800780c */ /* 0x000fe20003f82270 */
[----:B------:R-:W-:Y:S01]  /*1800*/  @P1 IMAD.MOV.U32 R23, RZ, RZ, R3 ;  /* 0x000000ffff171224 */ /* 0x000fe200078e0003 */
[----:B------:R-:W-:Y:S01]  /*1810*/  @P2 MOV R23, R4 ;  /* 0x0000000400172202 */ /* 0x000fe20000000f00 */
[----:B------:R-:W-:-:S10]  /*1820*/  @P3 IMAD.MOV.U32 R23, RZ, RZ, R5 ;  /* 0x000000ffff173224 */ /* 0x000fd400078e0005 */
[----:B------:R-:W-:-:S04]  /*1830*/  @P4 IMAD.MOV.U32 R23, RZ, RZ, R6 ;  /* 0x000000ffff174224 */ /* 0x000fc800078e0006 */
[----:B-----5:R-:W-:Y:S01]  /*1840*/  FFMA R26, R21, R23, R26 ;  /* 0x00000017151a7223 */ /* 0x020fe2000000001a */
[----:B------:R-:W-:Y:S01]  /*1850*/  @P1 MOV R23, R2 ;  /* 0x0000000200171202 */ /* 0x000fe20000000f00 */
[----:B------:R-:W4:Y:S01]  /*1860*/  LDG.E R21, desc[UR8][R14.64+0x10] ;  /* 0x000010080e157981 */ /* 0x000f22000c1e1900 */
[----:B------:R-:W-:Y:S01]  /*1870*/  ISETP.EQ.AND P1, PT, R24, 0x18, PT ;  /* 0x000000181800780c */ /* 0x000fe20003f22270 */
[----:B------:R-:W-:Y:S02]  /*1880*/  @P2 IMAD.MOV.U32 R23, RZ, RZ, R3 ;  /* 0x000000ffff172224 */ /* 0x000fe400078e0003 */
[----:B------:R-:W-:Y:S01]  /*1890*/  @P3 IMAD.MOV.U32 R23, RZ, RZ, R4 ;  /* 0x000000ffff173224 */ /* 0x000fe200078e0004 */
[----:B------:R-:W-:-:S09]  /*18a0*/  @P4 MOV R23, R5 ;  /* 0x0000000500174202 */ /* 0x000fd20000000f00 */
[----:B------:R-:W-:-:S04]  /*18b0*/  @P1 IMAD.MOV.U32 R23, RZ, RZ, R6 ;  /* 0x000000ffff171224 */ /* 0x000fc800078e0006 */
[----:B------:R-:W-:Y:S01]  /*18c0*/  FFMA R25, R17, R23, R26 ;  /* 0x0000001711197223 */ /* 0x000fe2000000001a */
[----:B------:R-:W-:Y:S01]  /*18d0*/  @P2 IMAD.MOV.U32 R26, RZ, RZ, R2 ;  /* 0x000000ffff1a2224 */ /* 0x000fe200078e0002 */
[----:B------:R-:W5:Y:S01]  /*18e0*/  LDG.E R17, desc[UR8][R14.64+0x14] ;  /* 0x000014080e117981 */ /* 0x000f62000c1e1900 */
[----:B------:R-:W-:Y:S02]  /*18f0*/  ISETP.EQ.AND P2, PT, R24, 0x1c, PT ;  /* 0x0000001c1800780c */ /* 0x000fe40003f42270 */
[----:B------:R-:W-:Y:S01]  /*1900*/  @P3 MOV R26, R3 ;  /* 0x00000003001a3202 */ /* 0x000fe20000000f00 */
[----:B------:R-:W-:Y:S01]  /*1910*/  @P4 IMAD.MOV.U32 R26, RZ, RZ, R4 ;  /* 0x000000ffff1a4224 */ /* 0x000fe200078e0004 */
[----:B------:R-:W5:Y:S01]  /*1920*/  LDG.E R23, desc[UR8][R14.64+0x18] ;  /* 0x000018080e177981 */ /* 0x000f62000c1e1900 */
[----:B------:R-:W-:-:S08]  /*1930*/  @P1 IMAD.MOV.U32 R26, RZ, RZ, R5 ;  /* 0x000000ffff1a1224 */ /* 0x000fd000078e0005 */
[----:B------:R-:W-:-:S05]  /*1940*/  @P2 MOV R26, R6 ;  /* 0x00000006001a2202 */ /* 0x000fca0000000f00 */
[----:B--2---:R-:W-:Y:S02]  /*1950*/  FFMA R25, R18, R26, R25 ;  /* 0x0000001a12197223 */ /* 0x004fe40000000019 */
[----:B------:R0:W2:Y:S01]  /*1960*/  LDG.E R18, desc[UR8][R14.64+0x1c] ;  /* 0x00001c080e127981 */ /* 0x0000a2000c1e1900 */
[----:B------:R-:W-:Y:S01]  /*1970*/  @P3 IMAD.MOV.U32 R26, RZ, RZ, R2 ;  /* 0x000000ffff1a3224 */ /* 0x000fe200078e0002 */
[----:B------:R-:W-:Y:S01]  /*1980*/  ISETP.EQ.AND P3, PT, R24, 0x20, PT ;  /* 0x000000201800780c */ /* 0x000fe20003f62270 */
[----:B------:R-:W-:Y:S01]  /*1990*/  @P4 IMAD.MOV.U32 R26, RZ, RZ, R3 ;  /* 0x000000ffff1a4224 */ /* 0x000fe200078e0003 */
[----:B------:R-:W-:Y:S01]  /*19a0*/  @P1 MOV R26, R4 ;  /* 0x00000004001a1202 */ /* 0x000fe20000000f00 */
[----:B------:R-:W-:-:S10]  /*19b0*/  @P2 IMAD.MOV.U32 R26, RZ, RZ, R5 ;  /* 0x000000ffff1a2224 */ /* 0x000fd400078e0005 */
[----:B------:R-:W-:-:S04]  /*19c0*/  @P3 IMAD.MOV.U32 R26, RZ, RZ, R6 ;  /* 0x000000ffff1a3224 */ /* 0x000fc800078e0006 */
[----:B---3--:R-:W-:Y:S01]  /*19d0*/  FFMA R22, R22, R26, R25 ;  /* 0x0000001a16167223 */ /* 0x008fe20000000019 */
[----:B------:R-:W-:Y:S02]  /*19e0*/  @P4 MOV R25, R2 ;  /* 0x0000000200194202 */ /* 0x000fe40000000f00 */
[----:B------:R-:W-:Y:S01]  /*19f0*/  ISETP.EQ.AND P4, PT, R24, 0x24, PT ;  /* 0x000000241800780c */ /* 0x000fe20003f82270 */
[----:B------:R-:W-:Y:S02]  /*1a00*/  @P1 IMAD.MOV.U32 R25, RZ, RZ, R3 ;  /* 0x000000ffff191224 */ /* 0x000fe400078e0003 */
[----:B------:R-:W-:Y:S01]  /*1a10*/  @P2 IMAD.MOV.U32 R25, RZ, RZ, R4 ;  /* 0x000000ffff192224 */ /* 0x000fe200078e0004 */
[----:B------:R-:W-:-:S09]  /*1a20*/  @P3 MOV R25, R5 ;  /* 0x0000000500193202 */ /* 0x000fd20000000f00 */
[----:B------:R-:W-:-:S04]  /*1a30*/  @P4 IMAD.MOV.U32 R25, RZ, RZ, R6 ;  /* 0x000000ffff194224 */ /* 0x000fc800078e0006 */
[----:B----4-:R-:W-:Y:S01]  /*1a40*/  FFMA R22, R21, R25, R22 ;  /* 0x0000001915167223 */ /* 0x010fe20000000016 */
[----:B------:R-:W-:Y:S01]  /*1a50*/  @P1 IMAD.MOV.U32 R21, RZ, RZ, R2 ;  /* 0x000000ffff151224 */ /* 0x000fe200078e0002 */
[C---:B------:R-:W-:Y:S02]  /*1a60*/  ISETP.EQ.AND P1, PT, R24.reuse, 0x28, PT ;  /* 0x000000281800780c */ /* 0x040fe40003f22270 */
[----:B------:R-:W-:Y:S01]  /*1a70*/  @P2 MOV R21, R3 ;  /* 0x0000000300152202 */ /* 0x000fe20000000f00 */
[----:B------:R-:W-:Y:S02]  /*1a80*/  @P3 IMAD.MOV.U32 R21, RZ, RZ, R4 ;  /* 0x000000ffff153224 */ /* 0x000fe400078e0004 */
[----:B------:R-:W-:Y:S01]  /*1a90*/  @P4 IMAD.MOV.U32 R21, RZ, RZ, R5 ;  /* 0x000000ffff154224 */ /* 0x000fe200078e0005 */
[----:B------:R-:W-:Y:S02]  /*1aa0*/  @P2 MOV R25, R2 ;  /* 0x0000000200192202 */ /* 0x000fe40000000f00 */
[----:B------:R-:W-:-:S05]  /*1ab0*/  ISETP.EQ.AND P2, PT, R24, 0x2c, PT ;  /* 0x0000002c1800780c */ /* 0x000fca0003f42270 */
[----:B------:R-:W-:Y:S01]  /*1ac0*/  @P1 IMAD.MOV.U32 R21, RZ, RZ, R6 ;  /* 0x000000ffff151224 */ /* 0x000fe200078e0006 */
[----:B------:R-:W-:Y:S01]  /*1ad0*/  IADD3 R16, PT, PT, R16, 0x10, RZ ;  /* 0x0000001010107810 */ /* 0x000fe20007ffe0ff */
[--C-:B------:R-:W-:Y:S02]  /*1ae0*/  @P3 IMAD.MOV.U32 R25, RZ, RZ, R3.reuse ;  /* 0x000000ffff193224 */ /* 0x100fe400078e0003 */
[----:B-----5:R-:W-:Y:S01]  /*1af0*/  FFMA R22, R17, R21, R22 ;  /* 0x0000001511167223 */ /* 0x020fe20000000016 */
[----:B------:R-:W-:Y:S01]  /*1b00*/  @P3 MOV R17, R2 ;  /* 0x0000000200113202 */ /* 0x000fe20000000f00 */
[--C-:B------:R-:W-:Y:S01]  /*1b10*/  @P4 IMAD.MOV.U32 R25, RZ, RZ, R4.reuse ;  /* 0x000000ffff194224 */ /* 0x100fe200078e0004 */
[----:B------:R-:W-:Y:S01]  /*1b20*/  ISETP.EQ.AND P3, PT, R24, 0x30, PT ;  /* 0x000000301800780c */ /* 0x000fe20003f62270 */
[----:B------:R-:W-:Y:S01]  /*1b30*/  @P4 IMAD.MOV.U32 R17, RZ, RZ, R3 ;  /* 0x000000ffff114224 */ /* 0x000fe200078e0003 */
[----:B------:R-:W-:Y:S01]  /*1b40*/  @P1 MOV R25, R5 ;  /* 0x0000000500191202 */ /* 0x000fe20000000f00 */
[----:B------:R-:W-:Y:S01]  /*1b50*/  @P1 IMAD.MOV.U32 R17, RZ, RZ, R4 ;  /* 0x000000ffff111224 */ /* 0x000fe200078e0004 */
[----:B------:R-:W-:Y:S01]  /*1b60*/  ISETP.NE.AND P1, PT, R16, RZ, PT ;  /* 0x000000ff1000720c */ /* 0x000fe20003f25270 */
[----:B------:R-:W-:-:S02]  /*1b70*/  @P2 IMAD.MOV.U32 R25, RZ, RZ, R6 ;  /* 0x000000ffff192224 */ /* 0x000fc400078e0006 */
[----:B------:R-:W-:Y:S01]  /*1b80*/  @P2 IMAD.MOV.U32 R17, RZ, RZ, R5 ;  /* 0x000000ffff112224 */ /* 0x000fe200078e0005 */
[----:B0-----:R-:W-:Y:S01]  /*1b90*/  IADD3 R14, P2, PT, R14, 0x40, RZ ;  /* 0x000000400e0e7810 */ /* 0x001fe20007f5e0ff */
[----:B------:R-:W-:-:S04]  /*1ba0*/  FFMA R23, R23, R25, R22 ;  /* 0x0000001917177223 */ /* 0x000fc80000000016 */
[----:B------:R-:W-:Y:S01]  /*1bb0*/  @P3 IMAD.MOV.U32 R17, RZ, RZ, R6 ;  /* 0x000000ffff113224 */ /* 0x000fe200078e0006 */
[----:B------:R-:W-:Y:S01]  /*1bc0*/  IADD3.X R15, PT, PT, RZ, R15, RZ, P2, !PT ;  /* 0x0000000fff0f7210 */ /* 0x000fe200017fe4ff */
[----:B------:R-:W-:Y:S02]  /*1bd0*/  VIADD R24, R24, 0xffffffc0 ;  /* 0xffffffc018187836 */ /* 0x000fe40000000000 */
[----:B--2---:R-:W-:Y:S01]  /*1be0*/  FFMA R18, R18, R17, R23 ;  /* 0x0000001112127223 */ /* 0x004fe20000000017 */
[----:B------:R-:W-:Y:S06]  /*1bf0*/  @P1 BRA `(.L_x_8) ;  /* 0xfffffff400d81947 */ /* 0x000fec000383ffff */
[----:B------:R-:W-:-:S07]  /*1c00*/  IMAD.MOV.U32 R21, RZ, RZ, R7 ;  /* 0x000000ffff157224 */ /* 0x000fce00078e0007 */
.L_x_7:
[----:B------:R-:W-:-:S13]  /*1c10*/  ISETP.NE.AND P1, PT, R19, RZ, PT ;  /* 0x000000ff1300720c */ /* 0x000fda0003f25270 */
[----:B------:R-:W-:Y:S05]  /*1c20*/  @!P1 BRA `(.L_x_9) ;  /* 0x0000000800989947 */ /* 0x000fea0003800000 */
[----:B------:R-:W-:Y:S01]  /*1c30*/  ISETP.NE.AND P1, PT, R20, RZ, PT ;  /* 0x000000ff1400720c */ /* 0x000fe20003f25270 */
[----:B------:R-:W-:-:S12]  /*1c40*/  @!P0 BRA `(.L_x_10) ;  /* 0x0000000400288947 */ /* 0x000fd80003800000 */
[----:B------:R-:W0:Y:S01]  /*1c50*/  LDCU.64 UR6, c[0x0][0x388] ;  /* 0x00007100ff0677ac */ /* 0x000e220008000a00 */
[----:B------:R-:W-:-:S03]  /*1c60*/  IMAD.WIDE.U32 R14, R21, 0x4, RZ ;  /* 0x00000004150e7825 */ /* 0x000fc600078e00ff */
[----:B0-----:R-:W-:-:S04]  /*1c70*/  IADD3 R16, P2, PT, R14, UR6, RZ ;  /* 0x000000060e107c10 */ /* 0x001fc8000ff5e0ff */
[----:B------:R-:W-:-:S05]  /*1c80*/  IADD3.X R17, PT, PT, R15, UR7, RZ, P2, !PT ;  /* 0x000000070f117c10 */ /* 0x000fca00097fe4ff */
[----:B------:R-:W2:Y:S04]  /*1c90*/  LDG.E R25, desc[UR8][R16.64] ;  /* 0x0000000810197981 */ /* 0x000ea8000c1e1900 */
[----:B------:R-:W3:Y:S01]  /*1ca0*/  LDG.E R23, desc[UR8][R16.64+0x4] ;  /* 0x0000040810177981 */ /* 0x000ee2000c1e1900 */
[----:B------:R-:W-:-:S03]  /*1cb0*/  IADD3 R14, PT, PT, -R14, RZ, RZ ;  /* 0x000000ff0e0e7210 */ /* 0x000fc60007ffe1ff */
[----:B------:R-:W4:Y:S01]  /*1cc0*/  LDG.E R22, desc[UR8][R16.64+0x8] ;  /* 0x0000080810167981 */ /* 0x000f22000c1e1900 */
[C---:B------:R-:W-:Y:S02]  /*1cd0*/  ISETP.EQ.AND P2, PT, R14.reuse, -0x10, PT ;  /* 0xfffffff00e00780c */ /* 0x040fe40003f42270 */
[C---:B------:R-:W-:Y:S01]  /*1ce0*/  ISETP.EQ.AND P3, PT, R14.reuse, -0xc, PT ;  /* 0xfffffff40e00780c */ /* 0x040fe20003f62270 */
[----:B------:R-:W5:Y:S01]  /*1cf0*/  LDG.E R15, desc[UR8][R16.64+0xc] ;  /* 0x00000c08100f7981 */ /* 0x000f62000c1e1900 */
[C---:B------:R-:W-:Y:S02]  /*1d00*/  ISETP.EQ.AND P4, PT, R14.reuse, -0x8, PT ;  /* 0xfffffff80e00780c */ /* 0x040fe40003f82270 */
[----:B------:R-:W-:-:S07]  /*1d10*/  ISETP.EQ.AND P5, PT, R14, -0x4, PT ;  /* 0xfffffffc0e00780c */ /* 0x000fce0003fa2270 */
[----:B------:R-:W-:Y:S01]  /*1d20*/  @P2 IMAD.MOV.U32 R24, RZ, RZ, R2 ;  /* 0x000000ffff182224 */ /* 0x000fe200078e0002 */
[----:B------:R-:W-:Y:S01]  /*1d30*/  ISETP.EQ.AND P2, PT, R14, RZ, PT ;  /* 0x000000ff0e00720c */ /* 0x000fe20003f42270 */
[----:B------:R-:W-:Y:S02]  /*1d40*/  @P3 IMAD.MOV.U32 R24, RZ, RZ, R3 ;  /* 0x000000ffff183224 */ /* 0x000fe400078e0003 */
[----:B------:R-:W-:Y:S02]  /*1d50*/  @P4 MOV R24, R4 ;  /* 0x0000000400184202 */ /* 0x000fe40000000f00 */
[----:B------:R-:W-:-:S08]  /*1d60*/  @P5 IMAD.MOV.U32 R24, RZ, RZ, R5 ;  /* 0x000000ffff185224 */ /* 0x000fd000078e0005 */
[----:B------:R-:W-:-:S04]  /*1d70*/  @P2 IMAD.MOV.U32 R24, RZ, RZ, R6 ;  /* 0x000000ffff182224 */ /* 0x000fc800078e0006 */
[----:B--2---:R-:W-:Y:S01]  /*1d80*/  FFMA R24, R25, R24, R18 ;  /* 0x0000001819187223 */ /* 0x004fe20000000012 */
[----:B------:R-:W-:Y:S01]  /*1d90*/  @P3 MOV R25, R2 ;  /* 0x0000000200193202 */ /* 0x000fe20000000f00 */
[----:B------:R-:W2:Y:S01]  /*1da0*/  LDG.E R18, desc[UR8][R16.64+0x10] ;  /* 0x0000100810127981 */ /* 0x000ea2000c1e1900 */
[----:B------:R-:W-:Y:S01]  /*1db0*/  ISETP.EQ.AND P3, PT, R14, 0x4, PT ;  /* 0x000000040e00780c */ /* 0x000fe20003f62270 */
[----:B------:R-:W-:Y:S02]  /*1dc0*/  @P4 IMAD.MOV.U32 R25, RZ, RZ, R3 ;  /* 0x000000ffff194224 */ /* 0x000fe400078e0003 */
[----:B------:R-:W-:Y:S01]  /*1dd0*/  @P5 IMAD.MOV.U32 R25, RZ, RZ, R4 ;  /* 0x000000ffff195224 */ /* 0x000fe200078e0004 */
[----:B------:R-:W-:-:S09]  /*1de0*/  @P2 MOV R25, R5 ;  /* 0x0000000500192202 */ /* 0x000fd20000000f00 */
[----:B------:R-:W-:-:S04]  /*1df0*/  @P3 IMAD.MOV.U32 R25, RZ, RZ, R6 ;  /* 0x000000ffff193224 */ /* 0x000fc800078e0006 */
[----:B---3--:R-:W-:Y:S02]  /*1e00*/  FFMA R27, R23, R25, R24 ;  /* 0x00000019171b7223 */ /* 0x008fe40000000018 */
[----:B------:R-:W3:Y:S04]  /*1e10*/  LDG.E R24, desc[UR8][R16.64+0x14] ;  /* 0x0000140810187981 */ /* 0x000ee8000c1e1900 */
[----:B------:R-:W3:Y:S04]  /*1e20*/  LDG.E R23, desc[UR8][R16.64+0x18] ;  /* 0x0000180810177981 */ /* 0x000ee8000c1e1900 */
[----:B------:R0:W3:Y:S01]  /*1e30*/  LDG.E R25, desc[UR8][R16.64+0x1c] ;  /* 0x00001c0810197981 */ /* 0x0000e2000c1e1900 */
[----:B------:R-:W-:Y:S01]  /*1e40*/  @P4 IMAD.MOV.U32 R26, RZ, RZ, R2 ;  /* 0x000000ffff1a4224 */ /* 0x000fe200078e0002 */
[----:B------:R-:W-:-:S02]  /*1e50*/  ISETP.EQ.AND P4, PT, R14, 0x8, PT ;  /* 0x000000080e00780c */ /* 0x000fc40003f82270 */
[----:B------:R-:W-:Y:S01]  /*1e60*/  @P5 MOV R26, R3 ;  /* 0x00000003001a5202 */ /* 0x000fe20000000f00 */
[----:B------:R-:W-:Y:S02]  /*1e70*/  @P2 IMAD.MOV.U32 R26, RZ, RZ, R4 ;  /* 0x000000ffff1a2224 */ /* 0x000fe400078e0004 */
[----:B------:R-:W-:-:S08]  /*1e80*/  @P3 IMAD.MOV.U32 R26, RZ, RZ, R5 ;  /* 0x000000ffff1a3224 */ /* 0x000fd000078e0005 */
[----:B------:R-:W-:-:S05]  /*1e90*/  @P4 MOV R26, R6 ;  /* 0x00000006001a4202 */ /* 0x000fca0000000f00 */
[----:B----4-:R-:W-:Y:S01]  /*1ea0*/  FFMA R22, R22, R26, R27 ;  /* 0x0000001a16167223 */ /* 0x010fe2000000001b */
[----:B------:R-:W-:Y:S01]  /*1eb0*/  @P5 IMAD.MOV.U32 R26, RZ, RZ, R2 ;  /* 0x000000ffff1a5224 */ /* 0x000fe200078e0002 */
[C---:B------:R-:W-:Y:S01]  /*1ec0*/  ISETP.EQ.AND P5, PT, R14.reuse, 0xc, PT ;  /* 0x0000000c0e00780c */ /* 0x040fe20003fa2270 */
[--C-:B------:R-:W-:Y:S01]  /*1ed0*/  @P2 IMAD.MOV.U32 R26, RZ, RZ, R3.reuse ;  /* 0x000000ffff1a2224 */ /* 0x100fe200078e0003 */
[----:B0-----:R-:W-:Y:S02]  /*1ee0*/  @P2 MOV R16, R2 ;  /* 0x0000000200102202 */ /* 0x001fe40000000f00 */
[----:B------:R-:W-:Y:S01]  /*1ef0*/  ISETP.EQ.AND P2, PT, R14, 0x10, PT ;  /* 0x000000100e00780c */ /* 0x000fe20003f42270 */
[--C-:B------:R-:W-:Y:S01]  /*1f00*/  @P3 IMAD.MOV.U32 R26, RZ, RZ, R4.reuse ;  /* 0x000000ffff1a3224 */ /* 0x100fe200078e0004 */
[----:B------:R-:W-:Y:S01]  /*1f10*/  @P4 MOV R26, R5 ;  /* 0x00000005001a4202 */ /* 0x000fe20000000f00 */
[----:B------:R-:W-:Y:S02]  /*1f20*/  @P3 IMAD.MOV.U32 R16, RZ, RZ, R3 ;  /* 0x000000ffff103224 */ /* 0x000fe400078e0003 */
[----:B------:R-:W-:-:S04]  /*1f30*/  @P4 IMAD.MOV.U32 R16, RZ, RZ, R4 ;  /* 0x000000ffff104224 */ /* 0x000fc800078e0004 */
[----:B------:R-:W-:Y:S01]  /*1f40*/  @P5 IMAD.MOV.U32 R26, RZ, RZ, R6 ;  /* 0x000000ffff1a5224 */ /* 0x000fe200078e0006 */
[----:B------:R-:W-:Y:S02]  /*1f50*/  @P5 MOV R16, R5 ;  /* 0x0000000500105202 */ /* 0x000fe40000000f00 */
[----:B------:R-:W-:Y:S01]  /*1f60*/  @P3 MOV R17, R2 ;  /* 0x0000000200113202 */ /* 0x000fe20000000f00 */
[----:B-----5:R-:W-:Y:S01]  /*1f70*/  FFMA R15, R15, R26, R22 ;  /* 0x0000001a0f0f7223 */ /* 0x020fe20000000016 */
[----:B------:R-:W-:Y:S01]  /*1f80*/  @P2 IMAD.MOV.U32 R16, RZ, RZ, R6 ;  /* 0x000000ffff102224 */ /* 0x000fe200078e0006 */
[----:B------:R-:W-:Y:S02]  /*1f90*/  ISETP.EQ.AND P3, PT, R14, 0x14, PT ;  /* 0x000000140e00780c */ /* 0x000fe40003f62270 */
[----:B------:R-:W-:Y:S01]  /*1fa0*/  @P4 MOV R17, R3 ;  /* 0x0000000300114202 */ /* 0x000fe20000000f00 */
[----:B------:R-:W-:Y:S01]  /*1fb0*/  @P5 IMAD.MOV.U32 R17, RZ, RZ, R4 ;  /* 0x000000ffff115224 */ /* 0x000fe200078e0004 */
[----:B------:R-:W-:-:S09]  /*1fc0*/  @P2 MOV R17, R5 ;  /* 0x0000000500112202 */ /* 0x000fd20000000f00 */
[----:B------:R-:W-:Y:S02]  /*1fd0*/  @P3 IMAD.MOV.U32 R17, RZ, RZ, R6 ;  /* 0x000000ffff113224 */ /* 0x000fe400078e0006 */
[----:B------:R-:W-:Y:S02]  /*1fe0*/  VIADD R21, R21, 0x8 ;  /* 0x0000000815157836 */ /* 0x000fe40000000000 */
[----:B--2---:R-:W-:Y:S01]  /*1ff0*/  FFMA R15, R18, R16, R15 ;  /* 0x00000010120f7223 */ /* 0x004fe2000000000f */
[--C-:B------:R-:W-:Y:S01]  /*2000*/  @P4 IMAD.MOV.U32 R16, RZ, RZ, R2.reuse ;  /* 0x000000ffff104224 */ /* 0x100fe200078e0002 */
[C---:B------:R-:W-:Y:S01]  /*2010*/  ISETP.EQ.AND P4, PT, R14.reuse, 0x18, PT ;  /* 0x000000180e00780c */ /* 0x040fe20003f82270 */
[----:B------:R-:W-:Y:S01]  /*2020*/  @P5 IMAD.MOV.U32 R18, RZ, RZ, R2 ;  /* 0x000000ffff125224 */ /* 0x000fe200078e0002 */
[----:B------:R-:W-:Y:S02]  /*2030*/  @P5 MOV R16, R3 ;  /* 0x0000000300105202 */ /* 0x000fe40000000f00 */
[----:B------:R-:W-:Y:S01]  /*2040*/  ISETP.EQ.AND P5, PT, R14, 0x1c, PT ;  /* 0x0000001c0e00780c */ /* 0x000fe20003fa2270 */
[----:B------:R-:W-:Y:S01]  /*2050*/  @P2 IMAD.MOV.U32 R16, RZ, RZ, R4 ;  /* 0x000000ffff102224 */ /* 0x000fe200078e0004 */
[----:B------:R-:W-:-:S02]  /*2060*/  @P3 MOV R16, R5 ;  /* 0x0000000500103202 */ /* 0x000fc40000000f00 */
[----:B------:R-:W-:Y:S01]  /*2070*/  @P2 MOV R18, R3 ;  /* 0x0000000300122202 */ /* 0x000fe20000000f00 */
[----:B------:R-:W-:-:S04]  /*2080*/  @P3 IMAD.MOV.U32 R18, RZ, RZ, R4 ;  /* 0x000000ffff123224 */ /* 0x000fc800078e0004 */
[----:B------:R-:W-:Y:S01]  /*2090*/  @P4 IMAD.MOV.U32 R16, RZ, RZ, R6 ;  /* 0x000000ffff104224 */ /* 0x000fe200078e0006 */
[----:B------:R-:W-:Y:S01]  /*20a0*/  @P4 MOV R18, R5 ;  /* 0x0000000500124202 */ /* 0x000fe20000000f00 */
[----:B---3--:R-:W-:Y:S02]  /*20b0*/  FFMA R24, R24, R17, R15 ;  /* 0x0000001118187223 */ /* 0x008fe4000000000f */
[----:B------:R-:W-:Y:S02]  /*20c0*/  @P5 MOV R18, R6 ;  /* 0x0000000600125202 */ /* 0x000fe40000000f00 */
[----:B------:R-:W-:-:S04]  /*20d0*/  FFMA R24, R23, R16, R24 ;  /* 0x0000001017187223 */ /* 0x000fc80000000018 */
[----:B------:R-:W-:-:S07]  /*20e0*/  FFMA R18, R25, R18, R24 ;  /* 0x0000001219127223 */ /* 0x000fce0000000018 */
.L_x_10:
[----:B------:R-:W-:Y:S05]  /*20f0*/  @!P1 BRA `(.L_x_9) ;  /* 0x0000000400649947 */ /* 0x000fea0003800000 */
[----:B------:R-:W-:Y:S02]  /*2100*/  IADD3 R14, PT, PT, R20, -0x1, RZ ;  /* 0xffffffff140e7810 */ /* 0x000fe40007ffe0ff */
[----:B------:R-:W-:Y:S02]  /*2110*/  ISETP.NE.AND P1, PT, R8, RZ, PT ;  /* 0x000000ff0800720c */ /* 0x000fe40003f25270 */
[----:B------:R-:W-:-:S13]  /*2120*/  ISETP.GE.U32.AND P2, PT, R14, 0x3, PT ;  /* 0x000000030e00780c */ /* 0x000fda0003f46070 */
[----:B------:R-:W-:Y:S05]  /*2130*/  @!P2 BRA `(.L_x_11) ;  /* 0x0000000000a8a947 */ /* 0x000fea0003800000 */
[----:B------:R-:W0:Y:S01]  /*2140*/  LDCU.64 UR6, c[0x0][0x388] ;  /* 0x00007100ff0677ac */ /* 0x000e220008000a00 */
[----:B------:R-:W-:-:S03]  /*2150*/  IMAD.WIDE.U32 R14, R21, 0x4, RZ ;  /* 0x00000004150e7825 */ /* 0x000fc600078e00ff */
[----:B0-----:R-:W-:-:S04]  /*2160*/  IADD3 R16, P2, PT, R14, UR6, RZ ;  /* 0x000000060e107c10 */ /* 0x001fc8000ff5e0ff */
[----:B------:R-:W-:-:S05]  /*2170*/  IADD3.X R17, PT, PT, R15, UR7, RZ, P2, !PT ;  /* 0x000000070f117c10 */ /* 0x000fca00097fe4ff */
[----:B------:R-:W2:Y:S04]  /*2180*/  LDG.E R27, desc[UR8][R16.64] ;  /* 0x00000008101b7981 */ /* 0x000ea8000c1e1900 */
[----:B------:R-:W3:Y:S04]  /*2190*/  LDG.E R22, desc[UR8][R16.64+0x4] ;  /* 0x0000040810167981 */ /* 0x000ee8000c1e1900 */
[----:B------:R-:W4:Y:S04]  /*21a0*/  LDG.E R15, desc[UR8][R16.64+0x8] ;  /* 0x00000808100f7981 */ /* 0x000f28000c1e1900 */
[----:B------:R0:W5:Y:S01]  /*21b0*/  LDG.E R23, desc[UR8][R16.64+0xc] ;  /* 0x00000c0810177981 */ /* 0x000162000c1e1900 */
[----:B------:R-:W-:Y:S01]  /*21c0*/  IMAD.MOV R24, RZ, RZ, -R14 ;  /* 0x000000ffff187224 */ /* 0x000fe200078e0a0e */
[----:B------:R-:W-:-:S04]  /*21d0*/  IADD3 R21, PT, PT, R21, 0x4, RZ ;  /* 0x0000000415157810 */ /* 0x000fc80007ffe0ff */
[C---:B------:R-:W-:Y:S02]  /*21e0*/  ISETP.EQ.AND P4, PT, R24.reuse, -0x10, PT ;  /* 0xfffffff01800780c */ /* 0x040fe40003f82270 */
[C---:B------:R-:W-:Y:S02]  /*21f0*/  ISETP.EQ.AND P5, PT, R24.reuse, -0xc, PT ;  /* 0xfffffff41800780c */ /* 0x040fe40003fa2270 */
[C---:B------:R-:W-:Y:S02]  /*2200*/  ISETP.EQ.AND P2, PT, R24.reuse, -0x8, PT ;  /* 0xfffffff81800780c */ /* 0x040fe40003f42270 */
[----:B------:R-:W-:-:S07]  /*2210*/  ISETP.EQ.AND P3, PT, R24, -0x4, PT ;  /* 0xfffffffc1800780c */ /* 0x000fce0003f62270 */
[----:B------:R-:W-:Y:S02]  /*2220*/  @P4 MOV R25, R2 ;  /* 0x0000000200194202 */ /* 0x000fe40000000f00 */
[C---:B------:R-:W-:Y:S01]  /*2230*/  ISETP.EQ.AND P4, PT, R24.reuse, RZ, PT ;  /* 0x000000ff1800720c */ /* 0x040fe20003f82270 */
[----:B------:R-:W-:Y:S01]  /*2240*/  @P5 IMAD.MOV.U32 R25, RZ, RZ, R3 ;  /* 0x000000ffff195224 */ /* 0x000fe200078e0003 */
[----:B------:R-:W-:Y:S01]  /*2250*/  @P2 MOV R25, R4 ;  /* 0x0000000400192202 */ /* 0x000fe20000000f00 */
[----:B------:R-:W-:Y:S01]  /*2260*/  @P5 IMAD.MOV.U32 R14, RZ, RZ, R2 ;  /* 0x000000ffff0e5224 */ /* 0x000fe200078e0002 */
[C---:B------:R-:W-:Y:S01]  /*2270*/  ISETP.EQ.AND P5, PT, R24.reuse, 0x4, PT ;  /* 0x000000041800780c */ /* 0x040fe20003fa2270 */
[----:B------:R-:W-:Y:S01]  /*2280*/  @P3 IMAD.MOV.U32 R25, RZ, RZ, R5 ;  /* 0x000000ffff193224 */ /* 0x000fe200078e0005 */
[----:B0-----:R-:W-:Y:S01]  /*2290*/  @P2 MOV R16, R2 ;  /* 0x0000000200102202 */ /* 0x001fe20000000f00 */
[--C-:B------:R-:W-:Y:S01]  /*22a0*/  @P2 IMAD.MOV.U32 R14, RZ, RZ, R3.reuse ;  /* 0x000000ffff0e2224 */ /* 0x100fe200078e0003 */
[----:B------:R-:W-:Y:S01]  /*22b0*/  ISETP.EQ.AND P2, PT, R24, 0x8, PT ;  /* 0x000000081800780c */ /* 0x000fe20003f42270 */
[----:B------:R-:W-:Y:S01]  /*22c0*/  @P3 IMAD.MOV.U32 R16, RZ, RZ, R3 ;  /* 0x000000ffff103224 */ /* 0x000fe200078e0003 */
[----:B------:R-:W-:-:S03]  /*22d0*/  @P3 MOV R14, R4 ;  /* 0x00000004000e3202 */ /* 0x000fc60000000f00 */
[----:B------:R-:W-:Y:S01]  /*22e0*/  @P4 MOV R25, R6 ;  /* 0x0000000600194202 */ /* 0x000fe20000000f00 */
[--C-:B------:R-:W-:Y:S01]  /*22f0*/  @P4 IMAD.MOV.U32 R14, RZ, RZ, R5.reuse ;  /* 0x000000ffff0e4224 */ /* 0x100fe200078e0005 */
[----:B------:R-:W-:Y:S02]  /*2300*/  @P4 MOV R16, R4 ;  /* 0x0000000400104202 */ /* 0x000fe40000000f00 */
[----:B------:R-:W-:Y:S01]  /*2310*/  @P5 MOV R14, R6 ;  /* 0x00000006000e5202 */ /* 0x000fe20000000f00 */
[----:B------:R-:W-:-:S03]  /*2320*/  @P5 IMAD.MOV.U32 R16, RZ, RZ, R5 ;  /* 0x000000ffff105224 */ /* 0x000fc600078e0005 */
[----:B------:R-:W-:Y:S01]  /*2330*/  @P2 MOV R16, R6 ;  /* 0x0000000600102202 */ /* 0x000fe20000000f00 */
[----:B--2---:R-:W-:Y:S01]  /*2340*/  FFMA R17, R27, R25, R18 ;  /* 0x000000191b117223 */ /* 0x004fe20000000012 */
[----:B------:R-:W-:Y:S01]  /*2350*/  @P3 MOV R18, R2 ;  /* 0x0000000200123202 */ /* 0x000fe20000000f00 */
[----:B------:R-:W-:Y:S01]  /*2360*/  @P4 IMAD.MOV.U32 R18, RZ, RZ, R3 ;  /* 0x000000ffff124224 */ /* 0x000fe200078e0003 */
[----:B------:R-:W-:Y:S01]  /*2370*/  ISETP.EQ.AND P3, PT, R24, 0xc, PT ;  /* 0x0000000c1800780c */ /* 0x000fe20003f62270 */
[----:B---3--:R-:W-:Y:S01]  /*2380*/  FFMA R22, R22, R14, R17 ;  /* 0x0000000e16167223 */ /* 0x008fe20000000011 */
[----:B------:R-:W-:Y:S01]  /*2390*/  @P5 MOV R18, R4 ;  /* 0x0000000400125202 */ /* 0x000fe20000000f00 */
[----:B------:R-:W-:Y:S02]  /*23a0*/  @P2 IMAD.MOV.U32 R18, RZ, RZ, R5 ;  /* 0x000000ffff122224 */ /* 0x000fe400078e0005 */
[----:B----4-:R-:W-:-:S08]  /*23b0*/  FFMA R22, R15, R16, R22 ;  /* 0x000000100f167223 */ /* 0x010fd00000000016 */
[----:B------:R-:W-:-:S04]  /*23c0*/  @P3 IMAD.MOV.U32 R18, RZ, RZ, R6 ;  /* 0x000000ffff123224 */ /* 0x000fc800078e0006 */
[----:B-----5:R-:W-:-:S07]  /*23d0*/  FFMA R18, R23, R18, R22 ;  /* 0x0000001217127223 */ /* 0x020fce0000000016 */
.L_x_11:
[----:B------:R-:W-:Y:S05]  /*23e0*/  @!P1 BRA `(.L_x_9) ;  /* 0x0000000000a89947 */ /* 0x000fea0003800000 */
[----:B------:R-:W0:Y:S01]  /*23f0*/  LDCU.64 UR6, c[0x0][0x388] ;  /* 0x00007100ff0677ac */ /* 0x000e220008000a00 */
[----:B------:R-:W-:-:S03]  /*2400*/  IMAD.WIDE.U32 R16, R21, 0x4, RZ ;  /* 0x0000000415107825 */ /* 0x000fc600078e00ff */
[----:B0-----:R-:W-:-:S04]  /*2410*/  IADD3 R14, P1, PT, R16, UR6, RZ ;  /* 0x00000006100e7c10 */ /* 0x001fc8000ff3e0ff */
[----:B------:R-:W-:-:S05]  /*2420*/  IADD3.X R15, PT, PT, R17, UR7, RZ, P1, !PT ;  /* 0x00000007110f7c10 */ /* 0x000fca0008ffe4ff */
[----:B------:R-:W2:Y:S01]  /*2430*/  LDG.E R17, desc[UR8][R14.64] ;  /* 0x000000080e117981 */ /* 0x000ea2000c1e1900 */
[----:B------:R-:W-:Y:S01]  /*2440*/  IMAD.MOV R22, RZ, RZ, -R16 ;  /* 0x000000ffff167224 */ /* 0x000fe200078e0a10 */
[----:B------:R-:W-:-:S04]  /*2450*/  ISETP.NE.AND P3, PT, R8, 0x1, PT ;  /* 0x000000010800780c */ /* 0x000fc80003f65270 */
[C---:B------:R-:W-:Y:S02]  /*2460*/  ISETP.EQ.AND P2, PT, R22.reuse, -0x10, PT ;  /* 0xfffffff01600780c */ /* 0x040fe40003f42270 */
[C---:B------:R-:W-:Y:S02]  /*2470*/  ISETP.EQ.AND P4, PT, R22.reuse, -0xc, PT ;  /* 0xfffffff41600780c */ /* 0x040fe40003f82270 */
[C---:B------:R-:W-:Y:S02]  /*2480*/  ISETP.EQ.AND P5, PT, R22.reuse, -0x8, PT ;  /* 0xfffffff81600780c */ /* 0x040fe40003fa2270 */
[----:B------:R-:W-:-:S07]  /*2490*/  ISETP.EQ.AND P1, PT, R22, -0x4, PT ;  /* 0xfffffffc1600780c */ /* 0x000fce0003f22270 */
[----:B------:R-:W-:Y:S02]  /*24a0*/  @P2 MOV R16, R2 ;  /* 0x0000000200102202 */ /* 0x000fe40000000f00 */
[----:B------:R-:W-:Y:S01]  /*24b0*/  ISETP.EQ.AND P2, PT, R22, RZ, PT ;  /* 0x000000ff1600720c */ /* 0x000fe20003f42270 */
[----:B------:R-:W-:Y:S01]  /*24c0*/  @P4 IMAD.MOV.U32 R16, RZ, RZ, R3 ;  /* 0x000000ffff104224 */ /* 0x000fe200078e0003 */
[----:B------:R-:W-:Y:S02]  /*24d0*/  @P5 MOV R16, R4 ;  /* 0x0000000400105202 */ /* 0x000fe40000000f00 */
[----:B------:R-:W-:-:S09]  /*24e0*/  @P1 IMAD.MOV.U32 R16, RZ, RZ, R5 ;  /* 0x000000ffff101224 */ /* 0x000fd200078e0005 */
[----:B------:R-:W-:-:S05]  /*24f0*/  @P2 MOV R16, R6 ;  /* 0x0000000600102202 */ /* 0x000fca0000000f00 */
[----:B--2---:R-:W-:Y:S01]  /*2500*/  FFMA R18, R17, R16, R18 ;  /* 0x0000001011127223 */ /* 0x004fe20000000012 */
[----:B------:R-:W-:Y:S06]  /*2510*/  @!P3 BRA `(.L_x_9) ;  /* 0x00000000005cb947 */ /* 0x000fec0003800000 */
[----:B------:R-:W-:Y:S01]  /*2520*/  ISETP.NE.AND P3, PT, R8, 0x2, PT ;  /* 0x000000020800780c */ /* 0x000fe20003f65270 */
[----:B------:R-:W2:-:S12]  /*2530*/  LDG.E R17, desc[UR8][R14.64+0x4] ;  /* 0x000004080e117981 */ /* 0x000e98000c1e1900 */
[----:B------:R-:W3:Y:S01]  /*2540*/  @P3 LDG.E R21, desc[UR8][R14.64+0x8] ;  /* 0x000008080e153981 */ /* 0x000ee2000c1e1900 */
[----:B------:R-:W-:Y:S01]  /*2550*/  PLOP3.LUT P6, PT, PT, PT, PT, 0x8, 0x80 ;  /* 0x000000000080781c */ /* 0x000fe20003fce170 */
[----:B------:R-:W-:Y:S01]  /*2560*/  @P4 IMAD.MOV.U32 R16, RZ, RZ, R2 ;  /* 0x000000ffff104224 */ /* 0x000fe200078e0002 */
[----:B------:R-:W-:Y:S02]  /*2570*/  @P3 PLOP3.LUT P6, PT, P1, PT, PT, 0x80, 0x8 ;  /* 0x000000000008381c */ /* 0x000fe40000fcf070 */
[----:B------:R-:W-:Y:S02]  /*2580*/  @P5 MOV R16, R3 ;  /* 0x0000000300105202 */ /* 0x000fe40000000f00 */
[----:B------:R-:W-:Y:S02]  /*2590*/  @P1 MOV R16, R4 ;  /* 0x0000000400101202 */ /* 0x000fe40000000f00 */
[----:B------:R-:W-:Y:S02]  /*25a0*/  PLOP3.LUT P4, PT, PT, PT, PT, 0x8, 0x80 ;  /* 0x000000000080781c */ /* 0x000fe40003f8e170 */
[----:B------:R-:W-:-:S02]  /*25b0*/  ISETP.EQ.AND P1, PT, R22, 0x4, PT ;  /* 0x000000041600780c */ /* 0x000fc40003f22270 */
[----:B------:R-:W-:Y:S02]  /*25c0*/  @P3 PLOP3.LUT P4, PT, P5, PT, PT, 0x80, 0x8 ;  /* 0x000000000008381c */ /* 0x000fe40002f8f070 */
[----:B------:R-:W-:Y:S01]  /*25d0*/  PLOP3.LUT P5, PT, PT, PT, PT, 0x8, 0x80 ;  /* 0x000000000080781c */ /* 0x000fe20003fae170 */
[----:B------:R-:W-:Y:S01]  /*25e0*/  @P6 IMAD.MOV.U32 R2, RZ, RZ, R3 ;  /* 0x000000ffff026224 */ /* 0x000fe200078e0003 */
[----:B------:R-:W-:Y:S02]  /*25f0*/  @P3 PLOP3.LUT P5, PT, P2, PT, PT, 0x80, 0x8 ;  /* 0x000000000008381c */ /* 0x000fe400017af070 */
[C---:B------:R-:W-:Y:S02]  /*2600*/  ISETP.EQ.AND P4, PT, R22.reuse, 0x4, P3 ;  /* 0x000000041600780c */ /* 0x040fe40001f82270 */
[----:B------:R-:W-:Y:S02]  /*2610*/  ISETP.EQ.AND P6, PT, R22, 0x8, P3 ;  /* 0x000000081600780c */ /* 0x000fe40001fc2270 */
[----:B------:R-:W-:-:S02]  /*2620*/  @P2 MOV R16, R5 ;  /* 0x0000000500102202 */ /* 0x000fc40000000f00 */
[----:B------:R-:W-:-:S05]  /*2630*/  @P1 MOV R16, R6 ;  /* 0x0000000600101202 */ /* 0x000fca0000000f00 */
[----:B------:R-:W-:Y:S02]  /*2640*/  @P5 IMAD.MOV.U32 R2, RZ, RZ, R4 ;  /* 0x000000ffff025224 */ /* 0x000fe400078e0004 */
[----:B------:R-:W-:Y:S02]  /*2650*/  @P4 IMAD.MOV.U32 R2, RZ, RZ, R5 ;  /* 0x000000ffff024224 */ /* 0x000fe400078e0005 */
[----:B------:R-:W-:Y:S02]  /*2660*/  @P6 IMAD.MOV.U32 R2, RZ, RZ, R6 ;  /* 0x000000ffff026224 */ /* 0x000fe400078e0006 */
[----:B--2---:R-:W-:-:S04]  /*2670*/  FFMA R18, R17, R16, R18 ;  /* 0x0000001011127223 */ /* 0x004fc80000000012 */
[----:B---3--:R-:W-:-:S07]  /*2680*/  @P3 FFMA R18, R21, R2, R18 ;  /* 0x0000000215123223 */ /* 0x008fce0000000012 */
.L_x_9:
[----:B------:R-:W0:Y:S08]  /*2690*/  LDC R15, c[0x0][0x39c] ;  /* 0x0000e700ff0f7b82 */ /* 0x000e300000000800 */
[----:B------:R-:W1:Y:S01]  /*26a0*/  LDC.64 R2, c[0x0][0x390] ;  /* 0x0000e400ff027b82 */ /* 0x000e620000000a00 */
[----:B0-----:R-:W-:Y:S01]  /*26b0*/  IMAD R5, R0, R15, UR4 ;  /* 0x0000000400057e24 */ /* 0x001fe2000f8e020f */
[----:B------:R-:W-:-:S06]  /*26c0*/  UIADD3 UR4, UPT, UPT, UR4, 0x1, URZ ;  /* 0x0000000104047890 */ /* 0x000fcc000fffe0ff */
[----:B------:R-:W-:Y:S01]  /*26d0*/  ISETP.NE.AND P1, PT, R15, UR4, PT ;  /* 0x000000040f007c0c */ /* 0x000fe2000bf25270 */
[----:B-1----:R-:W-:-:S05]  /*26e0*/  IMAD.WIDE R2, R5, 0x4, R2 ;  /* 0x0000000405027825 */ /* 0x002fca00078e0202 */
[----:B------:R0:W-:Y:S07]  /*26f0*/  STG.E desc[UR8][R2.64], R18 ;  /* 0x0000001202007986 */ /* 0x0001ee000c101908 */
[----:B------:R-:W-:Y:S05]  /*2700*/  @!P1 EXIT ;  /* 0x000000000000994d */ /* 0x000fea0003800000 */
[----:B0-----:R-:W-:Y:S01]  /*2710*/  MOV R2, R13 ;  /* 0x0000000d00027202 */ /* 0x001fe20000000f00 */
[----:B------:R-:W-:Y:S01]  /*2720*/  IMAD.MOV.U32 R3, RZ, RZ, R9 ;  /* 0x000000ffff037224 */ /* 0x000fe200078e0009 */
[----:B------:R-:W-:Y:S01]  /*2730*/  MOV R4, R10 ;  /* 0x0000000a00047202 */ /* 0x000fe20000000f00 */
[----:B------:R-:W-:Y:S01]  /*2740*/  IMAD.MOV.U32 R5, RZ, RZ, R11 ;  /* 0x000000ffff057224 */ /* 0x000fe200078e000b */
[----:B------:R-:W-:Y:S01]  /*2750*/  MOV R6, R18 ;  /* 0x0000001200067202 */ /* 0x000fe20000000f00 */
[----:B------:R-:W-:Y:S06]  /*2760*/  BRA `(.L_x_12) ;  /* 0xffffffe800b87947 */ /* 0x000fec000383ffff */
.L_x_6:
[C---:B------:R-:W-:Y:S01]  /*2770*/  ISETP.GE.U32.AND P0, PT, R7.reuse, 0x10, PT ;  /* 0x000000100700780c */ /* 0x040fe20003f06070 */
[----:B------:R-:W-:Y:S01]  /*2780*/  IMAD.MOV.U32 R6, RZ, RZ, RZ ;  /* 0x000000ffff067224 */ /* 0x000fe200078e00ff */
[----:B------:R-:W-:-:S04]  /*2790*/  LOP3.LUT R8, R7, 0xf, RZ, 0xc0, !PT ;  /* 0x0000000f07087812 */ /* 0x000fc800078ec0ff */
[----:B------:R-:W-:-:S07]  /*27a0*/  ISETP.NE.AND P1, PT, R8, RZ, PT ;  /* 0x000000ff0800720c */ /* 0x000fce0003f25270 */
[----:B------:R-:W-:Y:S06]  /*27b0*/  @!P0 BRA `(.L_x_13) ;  /* 0x0000000000608947 */ /* 0x000fec0003800000 */
[----:B------:R-:W0:Y:S01]  /*27c0*/  LDC.64 R4, c[0x0][0x390] ;  /* 0x0000e400ff047b82 */ /* 0x000e220000000a00 */
[----:B------:R-:W-:Y:S01]  /*27d0*/  LOP3.LUT R6, R7, 0x7ffffff0, RZ, 0xc0, !PT ;  /* 0x7ffffff007067812 */ /* 0x000fe200078ec0ff */
[----:B------:R-:W-:-:S06]  /*27e0*/  UMOV UR4, URZ ;  /* 0x000000ff00047c82 */ /* 0x000fcc0008000000 */
.L_x_14:
[----:B-1----:R-:W-:Y:S01]  /*27f0*/  IMAD R3, R0, R7, UR4 ;  /* 0x0000000400037e24 */ /* 0x002fe2000f8e0207 */
[----:B------:R-:W-:-:S03]  /*2800*/  UIADD3 UR4, UPT, UPT, UR4, 0x10, URZ ;  /* 0x0000001004047890 */ /* 0x000fc6000fffe0ff */
[----:B0-----:R-:W-:-:S03]  /*2810*/  IMAD.WIDE R2, R3, 0x4, R4 ;  /* 0x0000000403027825 */ /* 0x001fc600078e0204 */
[----:B------:R-:W-:Y:S02]  /*2820*/  ISETP.NE.AND P0, PT, R6, UR4, PT ;  /* 0x0000000406007c0c */ /* 0x000fe4000bf05270 */
[----:B------:R1:W-:Y:S04]  /*2830*/  STG.E desc[UR8][R2.64], RZ ;  /* 0x000000ff02007986 */ /* 0x0003e8000c101908 */
        /* <DEDUP_REMOVED lines=14> */
[----:B------:R1:W-:Y:S01]  /*2920*/  STG.E desc[UR8][R2.64+0x3c], RZ ;  /* 0x00003cff02007986 */ /* 0x0003e2000c101908 */
[----:B------:R-:W-:Y:S05]  /*2930*/  @P0 BRA `(.L_x_14) ;  /* 0xfffffffc00ac0947 */ /* 0x000fea000383ffff */
.L_x_13:
[----:B------:R-:W-:Y:S05]  /*2940*/  @!P1 EXIT ;  /* 0x000000000000994d */ /* 0x000fea0003800000 */
[----:B------:R-:W-:Y:S02]  /*2950*/  ISETP.GE.U32.AND P0, PT, R8, 0x8, PT ;  /* 0x000000080800780c */ /* 0x000fe40003f06070 */
[----:B------:R-:W-:-:S04]  /*2960*/  LOP3.LUT R4, R7, 0x7, RZ, 0xc0, !PT ;  /* 0x0000000707047812 */ /* 0x000fc800078ec0ff */
[----:B------:R-:W-:-:S07]  /*2970*/  ISETP.NE.AND P1, PT, R4, RZ, PT ;  /* 0x000000ff0400720c */ /* 0x000fce0003f25270 */
[----:B------:R-:W-:Y:S06]  /*2980*/  @!P0 BRA `(.L_x_15) ;  /* 0x0000000000308947 */ /* 0x000fec0003800000 */
[----:B-1----:R-:W0:Y:S01]  /*2990*/  LDC.64 R2, c[0x0][0x390] ;  /* 0x0000e400ff027b82 */ /* 0x002e220000000a00 */
[----:B------:R-:W-:Y:S01]  /*29a0*/  IMAD R5, R0, R7, R6 ;  /* 0x0000000700057224 */ /* 0x000fe200078e0206 */
[----:B------:R-:W-:-:S03]  /*29b0*/  IADD3 R6, PT, PT, R6, 0x8, RZ ;  /* 0x0000000806067810 */ /* 0x000fc60007ffe0ff */
[----:B0-----:R-:W-:-:S05]  /*29c0*/  IMAD.WIDE R2, R5, 0x4, R2 ;  /* 0x0000000405027825 */ /* 0x001fca00078e0202 */
[----:B------:R0:W-:Y:S04]  /*29d0*/  STG.E desc[UR8][R2.64], RZ ;  /* 0x000000ff02007986 */ /* 0x0001e8000c101908 */
[----:B------:R0:W-:Y:S04]  /*29e0*/  STG.E desc[UR8][R2.64+0x4], RZ ;  /* 0x000004ff02007986 */ /* 0x0001e8000c101908 */
[----:B------:R0:W-:Y:S04]  /*29f0*/  STG.E desc[UR8][R2.64+0x8], RZ ;  /* 0x000008ff02007986 */ /* 0x0001e8000c101908 */
[----:B------:R0:W-:Y:S04]  /*2a00*/  STG.E desc[UR8][R2.64+0xc], RZ ;  /* 0x00000cff02007986 */ /* 0x0001e8000c101908 */
[----:B------:R0:W-:Y:S04]  /*2a10*/  STG.E desc[UR8][R2.64+0x10], RZ ;  /* 0x000010ff02007986 */ /* 0x0001e8000c101908 */
[----:B------:R0:W-:Y:S04]  /*2a20*/  STG.E desc[UR8][R2.64+0x14], RZ ;  /* 0x000014ff02007986 */ /* 0x0001e8000c101908 */
[----:B------:R0:W-:Y:S04]  /*2a30*/  STG.E desc[UR8][R2.64+0x18], RZ ;  /* 0x000018ff02007986 */ /* 0x0001e8000c101908 */
[----:B------:R0:W-:Y:S02]  /*2a40*/  STG.E desc[UR8][R2.64+0x1c], RZ ;  /* 0x00001cff02007986 */ /* 0x0001e4000c101908 */
.L_x_15:
[----:B------:R-:W-:Y:S05]  /*2a50*/  @!P1 EXIT ;  /* 0x000000000000994d */ /* 0x000fea0003800000 */
[----:B------:R-:W-:Y:S02]  /*2a60*/  ISETP.GE.U32.AND P0, PT, R4, 0x4, PT ;  /* 0x000000040400780c */ /* 0x000fe40003f06070 */
[----:B------:R-:W-:-:S04]  /*2a70*/  LOP3.LUT R8, R7, 0x3, RZ, 0xc0, !PT ;  /* 0x0000000307087812 */ /* 0x000fc800078ec0ff */
[----:B------:R-:W-:-:S07]  /*2a80*/  ISETP.NE.AND P1, PT, R8, RZ, PT ;  /* 0x000000ff0800720c */ /* 0x000fce0003f25270 */
[----:B------:R-:W-:Y:S06]  /*2a90*/  @!P0 BRA `(.L_x_16) ;  /* 0x0000000000208947 */ /* 0x000fec0003800000 */
[----:B01----:R-:W0:Y:S01]  /*2aa0*/  LDC.64 R2, c[0x0][0x390] ;  /* 0x0000e400ff027b82 */ /* 0x003e220000000a00 */
[----:B------:R-:W-:Y:S02]  /*2ab0*/  IMAD R5, R0, R7, R6 ;  /* 0x0000000700057224 */ /* 0x000fe400078e0206 */
[----:B------:R-:W-:Y:S02]  /*2ac0*/  VIADD R6, R6, 0x4 ;  /* 0x0000000406067836 */ /* 0x000fe40000000000 */
[----:B0-----:R-:W-:-:S05]  /*2ad0*/  IMAD.WIDE R2, R5, 0x4, R2 ;  /* 0x0000000405027825 */ /* 0x001fca00078e0202 */
[----:B------:R2:W-:Y:S04]  /*2ae0*/  STG.E desc[UR8][R2.64], RZ ;  /* 0x000000ff02007986 */ /* 0x0005e8000c101908 */
[----:B------:R2:W-:Y:S04]  /*2af0*/  STG.E desc[UR8][R2.64+0x4], RZ ;  /* 0x000004ff02007986 */ /* 0x0005e8000c101908 */
[----:B------:R2:W-:Y:S04]  /*2b00*/  STG.E desc[UR8][R2.64+0x8], RZ ;  /* 0x000008ff02007986 */ /* 0x0005e8000c101908 */
[----:B------:R2:W-:Y:S02]  /*2b10*/  STG.E desc[UR8][R2.64+0xc], RZ ;  /* 0x00000cff02007986 */ /* 0x0005e4000c101908 */
.L_x_16:
[----:B------:R-:W-:Y:S05]  /*2b20*/  @!P1 EXIT ;  /* 0x000000000000994d */ /* 0x000fea0003800000 */
[----:B------:R-:W3:Y:S01]  /*2b30*/  LDC.64 R4, c[0x0][0x390] ;  /* 0x0000e400ff047b82 */ /* 0x000ee20000000a00 */
[----:B------:R-:W-:-:S05]  /*2b40*/  UMOV UR4, URZ ;  /* 0x000000ff00047c82 */ /* 0x000fca0008000000 */
.L_x_17:
[----:B------:R-:W-:Y:S01]  /*2b50*/  UIADD3 UR4, UPT, UPT, UR4, 0x1, URZ ;  /* 0x0000000104047890 */ /* 0x000fe2000fffe0ff */
[----:B012-4-:R-:W-:Y:S01]  /*2b60*/  IMAD R3, R0, R7, R6 ;  /* 0x0000000700037224 */ /* 0x017fe200078e0206 */
[----:B------:R-:W-:-:S03]  /*2b70*/  IADD3 R6, PT, PT, R6, 0x1, RZ ;  /* 0x0000000106067810 */ /* 0x000fc60007ffe0ff */
[----:B---3--:R-:W-:Y:S01]  /*2b80*/  IMAD.WIDE R2, R3, 0x4, R4 ;  /* 0x0000000403027825 */ /* 0x008fe200078e0204 */
[----:B------:R-:W-:-:S04]  /*2b90*/  ISETP.NE.AND P0, PT, R8, UR4, PT ;  /* 0x0000000408007c0c */ /* 0x000fc8000bf05270 */
[----:B------:R4:W-:Y:S09]  /*2ba0*/  STG.E desc[UR8][R2.64], RZ ;  /* 0x000000ff02007986 */ /* 0x0009f2000c101908 */
[----:B------:R-:W-:Y:S05]  /*2bb0*/  @P0 BRA `(.L_x_17) ;  /* 0xfffffffc00e40947 */ /* 0x000fea000383ffff */
[----:B------:R-:W-:Y:S05]  /*2bc0*/  EXIT ;  /* 0x000000000000794d */ /* 0x000fea0003800000 */
.L_x_18:
[----:B------:R-:W-:-:S00]  /*2bd0*/  BRA `(.L_x_18) ;  /* 0xfffffffc00fc7947 */ /* 0x000fc0000383ffff */
[----:B------:R-:W-:-:S00]  /*2be0*/  NOP ;  /* 0x0000000000007918 */ /* 0x000fc00000000000 */
        /* <DEDUP_REMOVED lines=9> */
.L_x_19:


//--------------------- .nv.shared.reserved.0     --------------------------
	.section	.nv.shared.reserved.0,"aw",@nobits
	.weak		__nv_reservedSMEM_offset_0_alias
	.size		__nv_reservedSMEM_offset_0_alias, 0, 64
	.other		__nv_reservedSMEM_offset_0_alias,@"STO_CUDA_RESERVED_SHARED STV_DEFAULT"
__nv_reservedSMEM_offset_0_alias:
	.zero		0
	.zero		64


//--------------------- .nv.constant0._Z18ar_forecast_kernelPfS_S_iii --------------------------
	.section	.nv.constant0._Z18ar_forecast_kernelPfS_S_iii,"a",@progbits
	.sectionflags	@""
	.align	4
.nv.constant0._Z18ar_forecast_kernelPfS_S_iii:
	.zero		932


//--------------------- SYMBOLS --------------------------

	.type		.nv.reservedSmem.offset0,@object
	.size		.nv.reservedSmem.offset0,0x4
